//
// Generated by NVIDIA NVVM Compiler
//
// Compiler Build ID: CL-36424714
// Cuda compilation tools, release 13.0, V13.0.88
// Based on NVVM 20.0.0
//

.version 9.0
.target sm_100
.address_size 64

// _ZZ7getBestP5rTypeE2iP has been demoted
.global .align 16 .b8 __cudart_sin_cos_coeffs[128] = {70, 210, 176, 44, 241, 229, 90, 190, 146, 227, 172, 105, 227, 29, 199, 62, 161, 98, 219, 25, 160, 1, 42, 191, 24, 8, 17, 17, 17, 17, 129, 63, 84, 85, 85, 85, 85, 85, 197, 191, 0, 0, 0, 0, 0, 0, 0, 0, 0, 0, 0, 0, 0, 0, 0, 0, 100, 129, 253, 32, 131, 255, 168, 189, 40, 133, 239, 193, 167, 238, 33, 62, 217, 230, 6, 142, 79, 126, 146, 190, 233, 188, 221, 25, 160, 1, 250, 62, 71, 93, 193, 22, 108, 193, 86, 191, 81, 85, 85, 85, 85, 85, 165, 63, 0, 0, 0, 0, 0, 0, 224, 191, 0, 0, 0, 0, 0, 0, 240, 63};

.func _Z22CUDA_compute_motion_1dfffffffRf(
	.param .b32 _Z22CUDA_compute_motion_1dfffffffRf_param_0,
	.param .b32 _Z22CUDA_compute_motion_1dfffffffRf_param_1,
	.param .b64 _Z22CUDA_compute_motion_1dfffffffRf_param_2
)
{
	.reg .pred 	%p<24>;
	.reg .b32 	%r<2>;
	.reg .b32 	%f<69>;
	.reg .b64 	%rd<3>;
	.reg .b64 	%fd<17>;

	ld.param.f32 	%f13, [_Z22CUDA_compute_motion_1dfffffffRf_param_0];
	ld.param.f32 	%f15, [_Z22CUDA_compute_motion_1dfffffffRf_param_1];
	ld.param.u64 	%rd2, [_Z22CUDA_compute_motion_1dfffffffRf_param_2];
	cvta.to.local.u64 	%rd1, %rd2;
	setp.neu.f32 	%p1, %f13, 0f00000000;
	setp.neu.f32 	%p2, %f15, 0f00000000;
	or.pred  	%p3, %p1, %p2;
	abs.f32 	%f16, %f13;
	setp.lt.f32 	%p4, %f16, 0f47C34F80;
	and.pred  	%p5, %p3, %p4;
	abs.f32 	%f17, %f15;
	setp.lt.f32 	%p6, %f17, 0f47C34F80;
	and.pred  	%p7, %p5, %p6;
	@%p7 bra 	$L__BB0_2;
	mov.b32 	%r1, 0;
	st.local.u32 	[%rd1], %r1;
	bra.uni 	$L__BB0_19;
$L__BB0_2:
	add.f32 	%f18, %f15, 0f00000000;
	cvt.f64.f32 	%fd2, %f18;
	mul.f64 	%fd3, %fd2, 0d3FE0000000000000;
	abs.f64 	%fd1, %fd3;
	div.rn.f32 	%f3, %f17, 0f453B8000;
	mul.f32 	%f19, %f13, %f15;
	setp.gt.f32 	%p8, %f19, 0f00000000;
	@%p8 bra 	$L__BB0_5;
	setp.leu.f32 	%p9, %f17, 0f00000000;
	@%p9 bra 	$L__BB0_7;
	cvt.f64.f32 	%fd6, %f3;
	mul.f64 	%fd7, %fd1, %fd6;
	cvt.rn.f32.f64 	%f39, %fd7;
	setp.lt.f32 	%p12, %f16, %f39;
	@%p12 bra 	$L__BB0_5;
	bra.uni 	$L__BB0_6;
$L__BB0_5:
	mul.f32 	%f59, %f15, %f15;
	div.rn.f32 	%f60, %f59, 0f45BB8000;
	copysign.f32 	%f61, %f15, %f60;
	add.f32 	%f62, %f13, %f61;
	{ // callseq 0, 0
	.param .b32 param0;
	st.param.f32 	[param0], %f62;
	.param .b32 param1;
	st.param.f32 	[param1], 0f00000000;
	.param .b64 param2;
	st.param.b64 	[param2], %rd2;
	call.uni 
	_Z22CUDA_compute_motion_1dfffffffRf, 
	(
	param0, 
	param1, 
	param2
	);
	} // callseq 0
	ld.local.f32 	%f63, [%rd1];
	add.f32 	%f64, %f3, %f63;
	div.rn.f32 	%f65, %f64, 0f3FA00000;
	st.local.f32 	[%rd1], %f65;
	bra.uni 	$L__BB0_19;
$L__BB0_6:
	mul.f32 	%f40, %f15, 0f453B8000;
	fma.rn.f32 	%f41, %f16, 0f45BB8000, 0f00000000;
	mul.f32 	%f42, %f41, 0f453B8000;
	fma.rn.f32 	%f43, %f15, %f40, %f42;
	div.rn.f32 	%f44, %f43, 0f45BB8000;
	sqrt.rn.f32 	%f45, %f44;
	sub.f32 	%f46, %f45, %f17;
	div.rn.f32 	%f47, %f46, 0f453B8000;
	setp.lt.f32 	%p13, %f47, 0f00000000;
	selp.f32 	%f9, 0f00000000, %f47, %p13;
	fma.rn.f32 	%f48, %f9, 0f453B8000, %f17;
	div.rn.f32 	%f10, %f48, 0f453B8000;
	bra.uni 	$L__BB0_10;
$L__BB0_7:
	mov.f32 	%f20, 0f00000000;
	sub.f32 	%f21, %f20, %f15;
	abs.f32 	%f22, %f21;
	div.rn.f32 	%f23, %f22, 0f453B8000;
	cvt.f64.f32 	%fd4, %f23;
	mul.f64 	%fd5, %fd1, %fd4;
	cvt.rn.f32.f64 	%f24, %fd5;
	setp.geu.f32 	%p10, %f16, %f24;
	@%p10 bra 	$L__BB0_9;
	mul.f32 	%f35, %f16, 0f45BB8000;
	fma.rn.f32 	%f36, %f15, %f15, %f35;
	sqrt.rn.f32 	%f37, %f36;
	sub.f32 	%f38, %f37, %f17;
	div.rn.f32 	%f9, %f38, 0f453B8000;
	mov.f32 	%f10, 0f00000000;
	bra.uni 	$L__BB0_10;
$L__BB0_9:
	mul.f32 	%f25, %f15, 0f453B8000;
	fma.rn.f32 	%f26, %f16, 0f45BB8000, 0f00000000;
	mul.f32 	%f27, %f26, 0f453B8000;
	fma.rn.f32 	%f28, %f15, %f25, %f27;
	div.rn.f32 	%f29, %f28, 0f45BB8000;
	sqrt.rn.f32 	%f30, %f29;
	sub.f32 	%f31, %f30, %f17;
	div.rn.f32 	%f32, %f31, 0f453B8000;
	setp.lt.f32 	%p11, %f32, 0f00000000;
	selp.f32 	%f9, 0f00000000, %f32, %p11;
	fma.rn.f32 	%f33, %f9, 0f453B8000, %f17;
	div.rn.f32 	%f10, %f33, 0f453B8000;
$L__BB0_10:
	fma.rn.f32 	%f50, %f9, 0f453B8000, %f17;
	setp.leu.f32 	%p14, %f50, 0f453B8000;
	mov.f32 	%f12, 0f00000000;
	@%p14 bra 	$L__BB0_12;
	mul.f32 	%f51, %f15, %f15;
	mov.f32 	%f52, 0f4B095440;
	sub.f32 	%f53, %f52, %f51;
	div.rn.f32 	%f54, %f53, 0f45BB8000;
	add.f32 	%f55, %f54, 0f44BB8000;
	sub.f32 	%f56, %f16, %f55;
	div.rn.f32 	%f12, %f56, 0f453B8000;
$L__BB0_12:
	cvt.f64.f32 	%fd8, %f17;
	add.f64 	%fd9, %fd8, 0d4062C00000000000;
	setp.leu.f64 	%p15, %fd9, 0d40A7700000000000;
	setp.leu.f32 	%p16, %f12, 0f3CCCCCCD;
	or.pred  	%p17, %p15, %p16;
	@%p17 bra 	$L__BB0_14;
	add.f32 	%f58, %f10, %f12;
	st.local.f32 	[%rd1], %f58;
	bra.uni 	$L__BB0_19;
$L__BB0_14:
	setp.geu.f32 	%p18, %f9, 0f3CCCCCCD;
	setp.neu.f32 	%p19, %f10, 0f00000000;
	or.pred  	%p20, %p18, %p19;
	@%p20 bra 	$L__BB0_16;
	st.local.f32 	[%rd1], %f9;
	bra.uni 	$L__BB0_19;
$L__BB0_16:
	setp.geu.f32 	%p21, %f9, 0f3CCCCCCD;
	setp.leu.f32 	%p22, %f10, 0f00000000;
	or.pred  	%p23, %p21, %p22;
	@%p23 bra 	$L__BB0_18;
	st.local.f32 	[%rd1], %f10;
	bra.uni 	$L__BB0_19;
$L__BB0_18:
	cvt.f64.f32 	%fd10, %f9;
	cvt.f64.f32 	%fd11, %f12;
	div.rn.f64 	%fd12, %fd11, 0d3FF199999999999A;
	add.f64 	%fd13, %fd12, %fd10;
	cvt.f64.f32 	%fd14, %f10;
	div.rn.f64 	%fd15, %fd14, 0d3FF199999999999A;
	add.f64 	%fd16, %fd15, %fd13;
	cvt.rn.f32.f64 	%f57, %fd16;
	st.local.f32 	[%rd1], %f57;
$L__BB0_19:
	ret;

}
	// .globl	_Z21calculateAllInterInfoP6PlayerP5PointP5rTypePfS5_
.visible .entry _Z21calculateAllInterInfoP6PlayerP5PointP5rTypePfS5_(
	.param .u64 .ptr .align 1 _Z21calculateAllInterInfoP6PlayerP5PointP5rTypePfS5__param_0,
	.param .u64 .ptr .align 1 _Z21calculateAllInterInfoP6PlayerP5PointP5rTypePfS5__param_1,
	.param .u64 .ptr .align 1 _Z21calculateAllInterInfoP6PlayerP5PointP5rTypePfS5__param_2,
	.param .u64 .ptr .align 1 _Z21calculateAllInterInfoP6PlayerP5PointP5rTypePfS5__param_3,
	.param .u64 .ptr .align 1 _Z21calculateAllInterInfoP6PlayerP5PointP5rTypePfS5__param_4
)
{
	.local .align 4 .b8 	__local_depot1[8];
	.reg .b64 	%SP;
	.reg .b64 	%SPL;
	.reg .pred 	%p<156>;
	.reg .b16 	%rs<12>;
	.reg .b32 	%r<87>;
	.reg .b32 	%f<484>;
	.reg .b64 	%rd<87>;
	.reg .b64 	%fd<404>;

	mov.u64 	%SPL, __local_depot1;
	cvta.local.u64 	%SP, %SPL;
	ld.param.u64 	%rd8, [_Z21calculateAllInterInfoP6PlayerP5PointP5rTypePfS5__param_0];
	ld.param.u64 	%rd9, [_Z21calculateAllInterInfoP6PlayerP5PointP5rTypePfS5__param_1];
	ld.param.u64 	%rd7, [_Z21calculateAllInterInfoP6PlayerP5PointP5rTypePfS5__param_2];
	ld.param.u64 	%rd10, [_Z21calculateAllInterInfoP6PlayerP5PointP5rTypePfS5__param_3];
	cvta.to.global.u64 	%rd1, %rd10;
	cvta.to.global.u64 	%rd2, %rd9;
	cvta.to.global.u64 	%rd11, %rd8;
	mov.u32 	%r1, %tid.x;
	mov.u32 	%r2, %ctaid.x;
	mov.u32 	%r3, %ctaid.y;
	mad.lo.s32 	%r4, %r2, 343, 1000;
	cvt.rn.f64.u32 	%fd7, %r4;
	shl.b32 	%r6, %r1, 1;
	cvt.rn.f64.u32 	%fd8, %r6;
	mul.f64 	%fd9, %fd8, 0d3F80000000000000;
	{
	.reg .b32 %temp; 
	mov.b64 	{%temp, %r7}, %fd9;
	}
	shl.b32 	%r8, %r7, 1;
	setp.gt.u32 	%p4, %r8, -2038431744;
	mov.f64 	%fd10, 0d0000000000000000;
	mul.rn.f64 	%fd11, %fd9, %fd10;
	selp.f64 	%fd12, %fd11, %fd9, %p4;
	{
	.reg .b32 %temp; 
	mov.b64 	{%r9, %temp}, %fd12;
	}
	{
	.reg .b32 %temp; 
	mov.b64 	{%temp, %r10}, %fd12;
	}
	add.s32 	%r11, %r10, 1048576;
	mov.b64 	%fd13, {%r9, %r11};
	cvt.rni.f64.f64 	%fd14, %fd13;
	cvt.rzi.s64.f64 	%rd12, %fd14;
	cvt.u32.u64 	%r12, %rd12;
	fma.rn.f64 	%fd15, %fd14, 0dBFE0000000000000, %fd12;
	mul.f64 	%fd16, %fd15, 0d3CA1A62633145C07;
	fma.rn.f64 	%fd17, %fd15, 0d400921FB54442D18, %fd16;
	add.s32 	%r13, %r12, 1;
	shl.b32 	%r14, %r13, 6;
	cvt.u64.u32 	%rd13, %r14;
	and.b64  	%rd14, %rd13, 64;
	mov.u64 	%rd15, __cudart_sin_cos_coeffs;
	add.s64 	%rd16, %rd15, %rd14;
	mul.rn.f64 	%fd18, %fd17, %fd17;
	and.b64  	%rd17, %rd12, 1;
	setp.eq.b64 	%p5, %rd17, 1;
	selp.f64 	%fd19, 0d3DE5DB65F9785EBA, 0dBDA8FF8320FD8164, %p5;
	ld.global.nc.v2.f64 	{%fd20, %fd21}, [%rd16];
	fma.rn.f64 	%fd22, %fd19, %fd18, %fd20;
	fma.rn.f64 	%fd23, %fd22, %fd18, %fd21;
	ld.global.nc.v2.f64 	{%fd24, %fd25}, [%rd16+16];
	fma.rn.f64 	%fd26, %fd23, %fd18, %fd24;
	fma.rn.f64 	%fd27, %fd26, %fd18, %fd25;
	ld.global.nc.v2.f64 	{%fd28, %fd29}, [%rd16+32];
	fma.rn.f64 	%fd30, %fd27, %fd18, %fd28;
	fma.rn.f64 	%fd31, %fd30, %fd18, %fd29;
	fma.rn.f64 	%fd32, %fd31, %fd17, %fd17;
	fma.rn.f64 	%fd33, %fd31, %fd18, 0d3FF0000000000000;
	selp.f64 	%fd34, %fd32, %fd33, %p5;
	and.b32  	%r15, %r13, 2;
	setp.eq.s32 	%p6, %r15, 0;
	sub.f64 	%fd35, %fd10, %fd34;
	selp.f64 	%fd1, %fd34, %fd35, %p6;
	mul.f64 	%fd36, %fd1, %fd7;
	cvt.rn.f32.f64 	%f1, %fd36;
	{
	.reg .b32 %temp; 
	mov.b64 	{%r16, %temp}, %fd9;
	}
	add.s32 	%r17, %r7, 1048576;
	mov.b64 	%fd37, {%r16, %r17};
	cvt.rni.f64.f64 	%fd38, %fd37;
	cvt.rzi.s64.f64 	%rd18, %fd38;
	cvt.u32.u64 	%r18, %rd18;
	fma.rn.f64 	%fd39, %fd38, 0dBFE0000000000000, %fd9;
	mul.f64 	%fd40, %fd39, 0d3CA1A62633145C07;
	fma.rn.f64 	%fd41, %fd39, 0d400921FB54442D18, %fd40;
	shl.b64 	%rd19, %rd18, 6;
	and.b64  	%rd20, %rd19, 64;
	add.s64 	%rd21, %rd15, %rd20;
	mul.rn.f64 	%fd42, %fd41, %fd41;
	and.b64  	%rd22, %rd18, 1;
	setp.eq.b64 	%p7, %rd22, 1;
	selp.f64 	%fd43, 0dBDA8FF8320FD8164, 0d3DE5DB65F9785EBA, %p7;
	ld.global.nc.v2.f64 	{%fd44, %fd45}, [%rd21];
	fma.rn.f64 	%fd46, %fd43, %fd42, %fd44;
	fma.rn.f64 	%fd47, %fd46, %fd42, %fd45;
	ld.global.nc.v2.f64 	{%fd48, %fd49}, [%rd21+16];
	fma.rn.f64 	%fd50, %fd47, %fd42, %fd48;
	fma.rn.f64 	%fd51, %fd50, %fd42, %fd49;
	ld.global.nc.v2.f64 	{%fd52, %fd53}, [%rd21+32];
	fma.rn.f64 	%fd54, %fd51, %fd42, %fd52;
	fma.rn.f64 	%fd55, %fd54, %fd42, %fd53;
	fma.rn.f64 	%fd56, %fd55, %fd41, %fd41;
	fma.rn.f64 	%fd57, %fd55, %fd42, 0d3FF0000000000000;
	selp.f64 	%fd58, %fd57, %fd56, %p7;
	and.b32  	%r19, %r18, 2;
	setp.eq.s32 	%p8, %r19, 0;
	sub.f64 	%fd59, %fd10, %fd58;
	selp.f64 	%fd60, %fd58, %fd59, %p8;
	cvt.rzi.f64.f64 	%fd61, %fd9;
	setp.eq.f64 	%p9, %fd9, %fd61;
	selp.f64 	%fd2, %fd11, %fd60, %p9;
	mul.f64 	%fd62, %fd2, %fd7;
	cvt.rn.f32.f64 	%f2, %fd62;
	mul.wide.u32 	%rd23, %r3, 20;
	add.s64 	%rd24, %rd11, %rd23;
	add.s64 	%rd3, %rd24, 16;
	ld.global.u8 	%rs3, [%rd24+16];
	setp.eq.s16 	%p10, %rs3, 0;
	mov.f32 	%f461, 0f47C34F80;
	mov.f32 	%f462, %f461;
	mov.f32 	%f463, %f461;
	@%p10 bra 	$L__BB1_12;
	ld.global.f32 	%f3, [%rd3+-16];
	ld.global.f32 	%f4, [%rd3+-12];
	ld.global.f32 	%f5, [%rd2];
	ld.global.f32 	%f6, [%rd2+4];
	ld.global.f32 	%f7, [%rd3+-8];
	ld.global.f32 	%f8, [%rd3+-4];
	ld.global.f32 	%f93, [%rd1];
	mul.f32 	%f9, %f93, 0f3F000000;
	mul.f32 	%f94, %f2, %f2;
	fma.rn.f32 	%f95, %f1, %f1, %f94;
	sqrt.rn.f32 	%f10, %f95;
	mul.f32 	%f11, %f10, 0f3F36DB6E;
	div.rn.f32 	%f12, %f11, %f9;
	setp.leu.f32 	%p12, %f12, 0f00000000;
	mov.pred 	%p11, 0;
	mov.f32 	%f458, 0f00000000;
	mov.f32 	%f459, %f5;
	mov.f32 	%f460, %f6;
	mov.pred 	%p153, %p11;
	@%p12 bra 	$L__BB1_10;
	add.u64 	%rd4, %SPL, 0;
	add.u64 	%rd5, %SPL, 4;
	abs.f32 	%f97, %f7;
	abs.f32 	%f98, %f8;
	setp.gt.f32 	%p13, %f98, %f97;
	selp.f32 	%f99, %f98, %f97, %p13;
	selp.f32 	%f100, %f97, %f98, %p13;
	div.rn.f32 	%f101, %f100, %f99;
	mul.f32 	%f102, %f101, %f101;
	fma.rn.f32 	%f103, %f102, 0f3B33710B, 0fBC807748;
	fma.rn.f32 	%f104, %f103, %f102, 0f3D2CDAB2;
	fma.rn.f32 	%f105, %f104, %f102, 0fBD992D10;
	fma.rn.f32 	%f106, %f105, %f102, 0f3DD9EA6C;
	fma.rn.f32 	%f107, %f106, %f102, 0fBE117CB1;
	fma.rn.f32 	%f108, %f107, %f102, 0f3E4CBCE0;
	fma.rn.f32 	%f109, %f108, %f102, 0fBEAAAA7D;
	mul.f32 	%f110, %f102, %f109;
	fma.rn.f32 	%f111, %f110, %f101, %f101;
	neg.f32 	%f112, %f111;
	fma.rn.f32 	%f113, 0f3F6EE581, 0f3FD774EB, %f112;
	selp.f32 	%f114, %f113, %f111, %p13;
	selp.f32 	%f115, 0f3F6EE581, 0f3FEEE581, %p13;
	selp.f32 	%f116, %f111, %f112, %p13;
	mov.b32 	%r20, %f7;
	fma.rn.f32 	%f117, %f115, 0f3FD774EB, %f116;
	setp.lt.s32 	%p14, %r20, 0;
	selp.f32 	%f118, %f117, %f114, %p14;
	add.f32 	%f119, %f97, %f98;
	setp.eq.f32 	%p15, %f99, 0f00000000;
	setp.eq.f32 	%p16, %f97, %f98;
	selp.f32 	%f120, 0f4016CBE4, 0f3F490FDB, %p14;
	selp.f32 	%f121, %f120, %f118, %p16;
	selp.f32 	%f122, 0f40490FDB, 0f00000000, %p14;
	abs.f32 	%f123, %f119;
	setp.nan.f32 	%p17, %f123, %f123;
	mul.f32 	%f124, %f8, %f8;
	fma.rn.f32 	%f125, %f7, %f7, %f124;
	sqrt.rn.f32 	%f126, %f125;
	cvt.f64.f32 	%fd3, %f126;
	selp.f32 	%f127, %f122, %f121, %p15;
	copysign.f32 	%f128, %f8, %f127;
	selp.f32 	%f13, %f119, %f128, %p17;
	mov.f32 	%f458, 0f00000000;
$L__BB1_3:
	setp.lt.u32 	%p18, %r3, 16;
	mul.f32 	%f129, %f9, %f458;
	sub.f32 	%f130, %f11, %f129;
	setp.lt.f32 	%p19, %f130, 0f00000000;
	selp.f32 	%f131, 0f00000000, %f130, %p19;
	add.f32 	%f132, %f11, %f131;
	mul.f32 	%f133, %f458, %f132;
	mul.f32 	%f134, %f133, 0f3F000000;
	mul.f32 	%f135, %f134, %f1;
	div.rn.f32 	%f136, %f135, %f10;
	mul.f32 	%f137, %f134, %f2;
	div.rn.f32 	%f138, %f137, %f10;
	add.f32 	%f459, %f5, %f136;
	add.f32 	%f460, %f6, %f138;
	@%p18 bra 	$L__BB1_5;
	sub.f32 	%f139, %f3, %f459;
	sub.f32 	%f140, %f4, %f460;
	mul.f32 	%f141, %f140, %f140;
	fma.rn.f32 	%f142, %f139, %f139, %f141;
	sqrt.rn.f32 	%f143, %f142;
	div.rn.f32 	%f144, %f139, %f143;
	div.rn.f32 	%f145, %f140, %f143;
	fma.rn.f32 	%f459, %f144, 0f42100000, %f459;
	fma.rn.f32 	%f460, %f145, 0f42100000, %f460;
$L__BB1_5:
	mov.b32 	%r21, 0;
	st.local.u32 	[%rd4], %r21;
	st.local.u32 	[%rd5], %r21;
	sub.f32 	%f146, %f3, %f459;
	sub.f32 	%f147, %f4, %f460;
	abs.f32 	%f148, %f146;
	abs.f32 	%f149, %f147;
	setp.gt.f32 	%p20, %f149, %f148;
	selp.f32 	%f150, %f149, %f148, %p20;
	selp.f32 	%f151, %f148, %f149, %p20;
	div.rn.f32 	%f152, %f151, %f150;
	mul.f32 	%f153, %f152, %f152;
	fma.rn.f32 	%f154, %f153, 0f3B33710B, 0fBC807748;
	fma.rn.f32 	%f155, %f154, %f153, 0f3D2CDAB2;
	fma.rn.f32 	%f156, %f155, %f153, 0fBD992D10;
	fma.rn.f32 	%f157, %f156, %f153, 0f3DD9EA6C;
	fma.rn.f32 	%f158, %f157, %f153, 0fBE117CB1;
	fma.rn.f32 	%f159, %f158, %f153, 0f3E4CBCE0;
	fma.rn.f32 	%f160, %f159, %f153, 0fBEAAAA7D;
	mul.f32 	%f161, %f153, %f160;
	fma.rn.f32 	%f162, %f161, %f152, %f152;
	neg.f32 	%f163, %f162;
	fma.rn.f32 	%f164, 0f3F6EE581, 0f3FD774EB, %f163;
	selp.f32 	%f165, %f164, %f162, %p20;
	selp.f32 	%f166, 0f3F6EE581, 0f3FEEE581, %p20;
	selp.f32 	%f167, %f162, %f163, %p20;
	mov.b32 	%r22, %f146;
	fma.rn.f32 	%f168, %f166, 0f3FD774EB, %f167;
	setp.lt.s32 	%p21, %r22, 0;
	selp.f32 	%f169, %f168, %f165, %p21;
	add.f32 	%f170, %f148, %f149;
	setp.eq.f32 	%p22, %f150, 0f00000000;
	selp.f32 	%f171, 0f40490FDB, 0f00000000, %p21;
	setp.eq.f32 	%p23, %f148, %f149;
	selp.f32 	%f172, 0f4016CBE4, 0f3F490FDB, %p21;
	selp.f32 	%f173, %f172, %f169, %p23;
	selp.f32 	%f174, %f171, %f173, %p22;
	abs.f32 	%f175, %f170;
	setp.nan.f32 	%p24, %f175, %f175;
	copysign.f32 	%f176, %f147, %f174;
	selp.f32 	%f177, %f170, %f176, %p24;
	sub.f32 	%f178, %f13, %f177;
	cvt.f64.f32 	%fd63, %f178;
	div.rn.f64 	%fd64, %fd63, 0d400921FB54442EEA;
	{
	.reg .b32 %temp; 
	mov.b64 	{%temp, %r23}, %fd64;
	}
	shl.b32 	%r24, %r23, 1;
	setp.gt.u32 	%p25, %r24, -2038431744;
	mov.f64 	%fd65, 0d0000000000000000;
	mul.rn.f64 	%fd66, %fd64, %fd65;
	selp.f64 	%fd67, %fd66, %fd64, %p25;
	{
	.reg .b32 %temp; 
	mov.b64 	{%r25, %temp}, %fd67;
	}
	{
	.reg .b32 %temp; 
	mov.b64 	{%temp, %r26}, %fd67;
	}
	add.s32 	%r27, %r26, 1048576;
	mov.b64 	%fd68, {%r25, %r27};
	cvt.rni.f64.f64 	%fd69, %fd68;
	cvt.rzi.s64.f64 	%rd27, %fd69;
	cvt.u32.u64 	%r28, %rd27;
	fma.rn.f64 	%fd70, %fd69, 0dBFE0000000000000, %fd67;
	mul.f64 	%fd71, %fd70, 0d3CA1A62633145C07;
	fma.rn.f64 	%fd72, %fd70, 0d400921FB54442D18, %fd71;
	add.s32 	%r29, %r28, 1;
	shl.b32 	%r30, %r29, 6;
	cvt.u64.u32 	%rd28, %r30;
	and.b64  	%rd29, %rd28, 64;
	add.s64 	%rd31, %rd15, %rd29;
	mul.rn.f64 	%fd73, %fd72, %fd72;
	and.b64  	%rd32, %rd27, 1;
	setp.eq.b64 	%p26, %rd32, 1;
	selp.f64 	%fd74, 0d3DE5DB65F9785EBA, 0dBDA8FF8320FD8164, %p26;
	ld.global.nc.v2.f64 	{%fd75, %fd76}, [%rd31];
	fma.rn.f64 	%fd77, %fd74, %fd73, %fd75;
	fma.rn.f64 	%fd78, %fd77, %fd73, %fd76;
	ld.global.nc.v2.f64 	{%fd79, %fd80}, [%rd31+16];
	fma.rn.f64 	%fd81, %fd78, %fd73, %fd79;
	fma.rn.f64 	%fd82, %fd81, %fd73, %fd80;
	ld.global.nc.v2.f64 	{%fd83, %fd84}, [%rd31+32];
	fma.rn.f64 	%fd85, %fd82, %fd73, %fd83;
	fma.rn.f64 	%fd86, %fd85, %fd73, %fd84;
	fma.rn.f64 	%fd87, %fd86, %fd72, %fd72;
	fma.rn.f64 	%fd88, %fd86, %fd73, 0d3FF0000000000000;
	selp.f64 	%fd89, %fd87, %fd88, %p26;
	and.b32  	%r31, %r29, 2;
	setp.eq.s32 	%p27, %r31, 0;
	sub.f64 	%fd90, %fd65, %fd89;
	selp.f64 	%fd91, %fd89, %fd90, %p27;
	mul.f64 	%fd92, %fd91, %fd3;
	cvt.rn.f32.f64 	%f179, %fd92;
	{
	.reg .b32 %temp; 
	mov.b64 	{%r32, %temp}, %fd64;
	}
	add.s32 	%r33, %r23, 1048576;
	mov.b64 	%fd93, {%r32, %r33};
	cvt.rni.f64.f64 	%fd94, %fd93;
	cvt.rzi.s64.f64 	%rd33, %fd94;
	cvt.u32.u64 	%r34, %rd33;
	fma.rn.f64 	%fd95, %fd94, 0dBFE0000000000000, %fd64;
	mul.f64 	%fd96, %fd95, 0d3CA1A62633145C07;
	fma.rn.f64 	%fd97, %fd95, 0d400921FB54442D18, %fd96;
	shl.b64 	%rd34, %rd33, 6;
	and.b64  	%rd35, %rd34, 64;
	add.s64 	%rd36, %rd15, %rd35;
	mul.rn.f64 	%fd98, %fd97, %fd97;
	and.b64  	%rd37, %rd33, 1;
	setp.eq.b64 	%p28, %rd37, 1;
	selp.f64 	%fd99, 0dBDA8FF8320FD8164, 0d3DE5DB65F9785EBA, %p28;
	ld.global.nc.v2.f64 	{%fd100, %fd101}, [%rd36];
	fma.rn.f64 	%fd102, %fd99, %fd98, %fd100;
	fma.rn.f64 	%fd103, %fd102, %fd98, %fd101;
	ld.global.nc.v2.f64 	{%fd104, %fd105}, [%rd36+16];
	fma.rn.f64 	%fd106, %fd103, %fd98, %fd104;
	fma.rn.f64 	%fd107, %fd106, %fd98, %fd105;
	ld.global.nc.v2.f64 	{%fd108, %fd109}, [%rd36+32];
	fma.rn.f64 	%fd110, %fd107, %fd98, %fd108;
	fma.rn.f64 	%fd111, %fd110, %fd98, %fd109;
	fma.rn.f64 	%fd112, %fd111, %fd97, %fd97;
	fma.rn.f64 	%fd113, %fd111, %fd98, 0d3FF0000000000000;
	selp.f64 	%fd114, %fd113, %fd112, %p28;
	and.b32  	%r35, %r34, 2;
	setp.eq.s32 	%p29, %r35, 0;
	sub.f64 	%fd115, %fd65, %fd114;
	selp.f64 	%fd116, %fd114, %fd115, %p29;
	cvt.rzi.f64.f64 	%fd117, %fd64;
	setp.eq.f64 	%p30, %fd64, %fd117;
	selp.f64 	%fd118, %fd66, %fd116, %p30;
	mul.f64 	%fd119, %fd118, %fd3;
	cvt.rn.f32.f64 	%f180, %fd119;
	mul.f32 	%f181, %f147, %f147;
	fma.rn.f32 	%f182, %f146, %f146, %f181;
	sqrt.rn.f32 	%f183, %f182;
	add.u64 	%rd38, %SP, 0;
	{ // callseq 1, 0
	.param .b32 param0;
	st.param.f32 	[param0], %f183;
	.param .b32 param1;
	st.param.f32 	[param1], %f179;
	.param .b64 param2;
	st.param.b64 	[param2], %rd38;
	call.uni 
	_Z22CUDA_compute_motion_1dfffffffRf, 
	(
	param0, 
	param1, 
	param2
	);
	} // callseq 1
	add.u64 	%rd39, %SP, 4;
	{ // callseq 2, 0
	.param .b32 param0;
	st.param.f32 	[param0], 0f00000000;
	.param .b32 param1;
	st.param.f32 	[param1], %f180;
	.param .b64 param2;
	st.param.b64 	[param2], %rd39;
	call.uni 
	_Z22CUDA_compute_motion_1dfffffffRf, 
	(
	param0, 
	param1, 
	param2
	);
	} // callseq 2
	ld.local.f32 	%f184, [%rd4];
	cvt.f64.f32 	%fd120, %f184;
	setp.lt.f64 	%p31, %fd120, 0d3EE4F8B588E368F1;
	setp.gt.f32 	%p32, %f184, 0f42480000;
	selp.f32 	%f185, 0f00000000, %f184, %p31;
	selp.f32 	%f186, 0f00000000, %f185, %p32;
	ld.local.f32 	%f187, [%rd5];
	cvt.f64.f32 	%fd121, %f187;
	setp.lt.f64 	%p33, %fd121, 0d3EE4F8B588E368F1;
	setp.gt.f32 	%p34, %f187, 0f42480000;
	selp.f32 	%f188, 0f00000000, %f187, %p33;
	selp.f32 	%f189, 0f00000000, %f188, %p34;
	setp.gt.f32 	%p35, %f186, %f189;
	selp.f32 	%f21, %f186, %f189, %p35;
	setp.lt.f32 	%p36, %f459, 0fC58FC000;
	setp.gt.f32 	%p37, %f459, 0fC5BB8000;
	abs.f32 	%f190, %f460;
	setp.lt.f32 	%p38, %f190, 0f44AF0000;
	and.pred  	%p39, %p36, %p38;
	and.pred  	%p40, %p39, %p37;
	@%p40 bra 	$L__BB1_9;
	setp.gt.f32 	%p41, %f459, 0f458FC000;
	setp.lt.f32 	%p42, %f459, 0f45BB8000;
	setp.lt.f32 	%p43, %f190, 0f44AF0000;
	and.pred  	%p44, %p42, %p43;
	and.pred  	%p45, %p44, %p41;
	@%p45 bra 	$L__BB1_9;
	abs.f32 	%f191, %f459;
	setp.geu.f32 	%p47, %f191, 0f45B22000;
	setp.geu.f32 	%p48, %f190, 0f45834000;
	or.pred  	%p49, %p47, %p48;
	mov.pred 	%p153, -1;
	@%p49 bra 	$L__BB1_10;
	setp.lt.f32 	%p51, %f21, %f458;
	mov.pred 	%p153, %p11;
	@%p51 bra 	$L__BB1_10;
$L__BB1_9:
	add.f32 	%f458, %f458, 0f3CA3D70A;
	setp.lt.f32 	%p53, %f458, %f12;
	mov.pred 	%p153, %p11;
	@%p53 bra 	$L__BB1_3;
$L__BB1_10:
	setp.ge.f32 	%p54, %f458, %f12;
	or.pred  	%p55, %p54, %p153;
	mov.f32 	%f462, %f461;
	mov.f32 	%f463, %f461;
	@%p55 bra 	$L__BB1_12;
	add.u64 	%rd40, %SP, 0;
	add.u64 	%rd41, %SPL, 0;
	add.u64 	%rd42, %SP, 4;
	add.u64 	%rd43, %SPL, 4;
	mov.b32 	%r36, 0;
	st.local.u32 	[%rd41], %r36;
	st.local.u32 	[%rd43], %r36;
	sub.f32 	%f193, %f3, %f459;
	sub.f32 	%f194, %f4, %f460;
	abs.f32 	%f195, %f7;
	abs.f32 	%f196, %f8;
	setp.gt.f32 	%p56, %f196, %f195;
	selp.f32 	%f197, %f196, %f195, %p56;
	selp.f32 	%f198, %f195, %f196, %p56;
	div.rn.f32 	%f199, %f198, %f197;
	mul.f32 	%f200, %f199, %f199;
	fma.rn.f32 	%f201, %f200, 0f3B33710B, 0fBC807748;
	fma.rn.f32 	%f202, %f201, %f200, 0f3D2CDAB2;
	fma.rn.f32 	%f203, %f202, %f200, 0fBD992D10;
	fma.rn.f32 	%f204, %f203, %f200, 0f3DD9EA6C;
	fma.rn.f32 	%f205, %f204, %f200, 0fBE117CB1;
	fma.rn.f32 	%f206, %f205, %f200, 0f3E4CBCE0;
	fma.rn.f32 	%f207, %f206, %f200, 0fBEAAAA7D;
	mul.f32 	%f208, %f200, %f207;
	fma.rn.f32 	%f209, %f208, %f199, %f199;
	neg.f32 	%f210, %f209;
	fma.rn.f32 	%f211, 0f3F6EE581, 0f3FD774EB, %f210;
	selp.f32 	%f212, %f211, %f209, %p56;
	selp.f32 	%f213, 0f3F6EE581, 0f3FEEE581, %p56;
	selp.f32 	%f214, %f209, %f210, %p56;
	mov.b32 	%r37, %f7;
	fma.rn.f32 	%f215, %f213, 0f3FD774EB, %f214;
	setp.lt.s32 	%p57, %r37, 0;
	selp.f32 	%f216, %f215, %f212, %p57;
	add.f32 	%f217, %f195, %f196;
	setp.eq.f32 	%p58, %f197, 0f00000000;
	selp.f32 	%f218, 0f40490FDB, 0f00000000, %p57;
	setp.eq.f32 	%p59, %f195, %f196;
	selp.f32 	%f219, 0f4016CBE4, 0f3F490FDB, %p57;
	selp.f32 	%f220, %f219, %f216, %p59;
	selp.f32 	%f221, %f218, %f220, %p58;
	abs.f32 	%f222, %f217;
	setp.nan.f32 	%p60, %f222, %f222;
	copysign.f32 	%f223, %f8, %f221;
	selp.f32 	%f224, %f217, %f223, %p60;
	abs.f32 	%f225, %f193;
	abs.f32 	%f226, %f194;
	setp.gt.f32 	%p61, %f226, %f225;
	selp.f32 	%f227, %f226, %f225, %p61;
	selp.f32 	%f228, %f225, %f226, %p61;
	div.rn.f32 	%f229, %f228, %f227;
	mul.f32 	%f230, %f229, %f229;
	fma.rn.f32 	%f231, %f230, 0f3B33710B, 0fBC807748;
	fma.rn.f32 	%f232, %f231, %f230, 0f3D2CDAB2;
	fma.rn.f32 	%f233, %f232, %f230, 0fBD992D10;
	fma.rn.f32 	%f234, %f233, %f230, 0f3DD9EA6C;
	fma.rn.f32 	%f235, %f234, %f230, 0fBE117CB1;
	fma.rn.f32 	%f236, %f235, %f230, 0f3E4CBCE0;
	fma.rn.f32 	%f237, %f236, %f230, 0fBEAAAA7D;
	mul.f32 	%f238, %f230, %f237;
	fma.rn.f32 	%f239, %f238, %f229, %f229;
	neg.f32 	%f240, %f239;
	fma.rn.f32 	%f241, 0f3F6EE581, 0f3FD774EB, %f240;
	selp.f32 	%f242, %f241, %f239, %p61;
	selp.f32 	%f243, 0f3F6EE581, 0f3FEEE581, %p61;
	selp.f32 	%f244, %f239, %f240, %p61;
	mov.b32 	%r38, %f193;
	fma.rn.f32 	%f245, %f243, 0f3FD774EB, %f244;
	setp.lt.s32 	%p62, %r38, 0;
	selp.f32 	%f246, %f245, %f242, %p62;
	add.f32 	%f247, %f225, %f226;
	setp.eq.f32 	%p63, %f227, 0f00000000;
	selp.f32 	%f248, 0f40490FDB, 0f00000000, %p62;
	setp.eq.f32 	%p64, %f225, %f226;
	selp.f32 	%f249, 0f4016CBE4, 0f3F490FDB, %p62;
	selp.f32 	%f250, %f249, %f246, %p64;
	selp.f32 	%f251, %f248, %f250, %p63;
	abs.f32 	%f252, %f247;
	setp.nan.f32 	%p65, %f252, %f252;
	copysign.f32 	%f253, %f194, %f251;
	selp.f32 	%f254, %f247, %f253, %p65;
	sub.f32 	%f255, %f224, %f254;
	mul.f32 	%f256, %f8, %f8;
	fma.rn.f32 	%f257, %f7, %f7, %f256;
	sqrt.rn.f32 	%f258, %f257;
	cvt.f64.f32 	%fd122, %f258;
	cvt.f64.f32 	%fd123, %f255;
	div.rn.f64 	%fd124, %fd123, 0d400921FB54442EEA;
	{
	.reg .b32 %temp; 
	mov.b64 	{%temp, %r39}, %fd124;
	}
	shl.b32 	%r40, %r39, 1;
	setp.gt.u32 	%p66, %r40, -2038431744;
	mov.f64 	%fd125, 0d0000000000000000;
	mul.rn.f64 	%fd126, %fd124, %fd125;
	selp.f64 	%fd127, %fd126, %fd124, %p66;
	{
	.reg .b32 %temp; 
	mov.b64 	{%r41, %temp}, %fd127;
	}
	{
	.reg .b32 %temp; 
	mov.b64 	{%temp, %r42}, %fd127;
	}
	add.s32 	%r43, %r42, 1048576;
	mov.b64 	%fd128, {%r41, %r43};
	cvt.rni.f64.f64 	%fd129, %fd128;
	cvt.rzi.s64.f64 	%rd44, %fd129;
	cvt.u32.u64 	%r44, %rd44;
	fma.rn.f64 	%fd130, %fd129, 0dBFE0000000000000, %fd127;
	mul.f64 	%fd131, %fd130, 0d3CA1A62633145C07;
	fma.rn.f64 	%fd132, %fd130, 0d400921FB54442D18, %fd131;
	add.s32 	%r45, %r44, 1;
	shl.b32 	%r46, %r45, 6;
	cvt.u64.u32 	%rd45, %r46;
	and.b64  	%rd46, %rd45, 64;
	mov.u64 	%rd47, __cudart_sin_cos_coeffs;
	add.s64 	%rd48, %rd47, %rd46;
	mul.rn.f64 	%fd133, %fd132, %fd132;
	and.b64  	%rd49, %rd44, 1;
	setp.eq.b64 	%p67, %rd49, 1;
	selp.f64 	%fd134, 0d3DE5DB65F9785EBA, 0dBDA8FF8320FD8164, %p67;
	ld.global.nc.v2.f64 	{%fd135, %fd136}, [%rd48];
	fma.rn.f64 	%fd137, %fd134, %fd133, %fd135;
	fma.rn.f64 	%fd138, %fd137, %fd133, %fd136;
	ld.global.nc.v2.f64 	{%fd139, %fd140}, [%rd48+16];
	fma.rn.f64 	%fd141, %fd138, %fd133, %fd139;
	fma.rn.f64 	%fd142, %fd141, %fd133, %fd140;
	ld.global.nc.v2.f64 	{%fd143, %fd144}, [%rd48+32];
	fma.rn.f64 	%fd145, %fd142, %fd133, %fd143;
	fma.rn.f64 	%fd146, %fd145, %fd133, %fd144;
	fma.rn.f64 	%fd147, %fd146, %fd132, %fd132;
	fma.rn.f64 	%fd148, %fd146, %fd133, 0d3FF0000000000000;
	selp.f64 	%fd149, %fd147, %fd148, %p67;
	and.b32  	%r47, %r45, 2;
	setp.eq.s32 	%p68, %r47, 0;
	sub.f64 	%fd150, %fd125, %fd149;
	selp.f64 	%fd151, %fd149, %fd150, %p68;
	mul.f64 	%fd152, %fd151, %fd122;
	cvt.rn.f32.f64 	%f259, %fd152;
	{
	.reg .b32 %temp; 
	mov.b64 	{%r48, %temp}, %fd124;
	}
	add.s32 	%r49, %r39, 1048576;
	mov.b64 	%fd153, {%r48, %r49};
	cvt.rni.f64.f64 	%fd154, %fd153;
	cvt.rzi.s64.f64 	%rd50, %fd154;
	cvt.u32.u64 	%r50, %rd50;
	fma.rn.f64 	%fd155, %fd154, 0dBFE0000000000000, %fd124;
	mul.f64 	%fd156, %fd155, 0d3CA1A62633145C07;
	fma.rn.f64 	%fd157, %fd155, 0d400921FB54442D18, %fd156;
	shl.b64 	%rd51, %rd50, 6;
	and.b64  	%rd52, %rd51, 64;
	add.s64 	%rd53, %rd47, %rd52;
	mul.rn.f64 	%fd158, %fd157, %fd157;
	and.b64  	%rd54, %rd50, 1;
	setp.eq.b64 	%p69, %rd54, 1;
	selp.f64 	%fd159, 0dBDA8FF8320FD8164, 0d3DE5DB65F9785EBA, %p69;
	ld.global.nc.v2.f64 	{%fd160, %fd161}, [%rd53];
	fma.rn.f64 	%fd162, %fd159, %fd158, %fd160;
	fma.rn.f64 	%fd163, %fd162, %fd158, %fd161;
	ld.global.nc.v2.f64 	{%fd164, %fd165}, [%rd53+16];
	fma.rn.f64 	%fd166, %fd163, %fd158, %fd164;
	fma.rn.f64 	%fd167, %fd166, %fd158, %fd165;
	ld.global.nc.v2.f64 	{%fd168, %fd169}, [%rd53+32];
	fma.rn.f64 	%fd170, %fd167, %fd158, %fd168;
	fma.rn.f64 	%fd171, %fd170, %fd158, %fd169;
	fma.rn.f64 	%fd172, %fd171, %fd157, %fd157;
	fma.rn.f64 	%fd173, %fd171, %fd158, 0d3FF0000000000000;
	selp.f64 	%fd174, %fd173, %fd172, %p69;
	and.b32  	%r51, %r50, 2;
	setp.eq.s32 	%p70, %r51, 0;
	sub.f64 	%fd175, %fd125, %fd174;
	selp.f64 	%fd176, %fd174, %fd175, %p70;
	cvt.rzi.f64.f64 	%fd177, %fd124;
	setp.eq.f64 	%p71, %fd124, %fd177;
	selp.f64 	%fd178, %fd126, %fd176, %p71;
	mul.f64 	%fd179, %fd178, %fd122;
	cvt.rn.f32.f64 	%f260, %fd179;
	mul.f32 	%f261, %f194, %f194;
	fma.rn.f32 	%f262, %f193, %f193, %f261;
	sqrt.rn.f32 	%f263, %f262;
	{ // callseq 3, 0
	.param .b32 param0;
	st.param.f32 	[param0], %f263;
	.param .b32 param1;
	st.param.f32 	[param1], %f259;
	.param .b64 param2;
	st.param.b64 	[param2], %rd40;
	call.uni 
	_Z22CUDA_compute_motion_1dfffffffRf, 
	(
	param0, 
	param1, 
	param2
	);
	} // callseq 3
	{ // callseq 4, 0
	.param .b32 param0;
	st.param.f32 	[param0], 0f00000000;
	.param .b32 param1;
	st.param.f32 	[param1], %f260;
	.param .b64 param2;
	st.param.b64 	[param2], %rd42;
	call.uni 
	_Z22CUDA_compute_motion_1dfffffffRf, 
	(
	param0, 
	param1, 
	param2
	);
	} // callseq 4
	ld.local.f32 	%f264, [%rd41];
	cvt.f64.f32 	%fd180, %f264;
	setp.lt.f64 	%p72, %fd180, 0d3EE4F8B588E368F1;
	setp.gt.f32 	%p73, %f264, 0f42480000;
	selp.f32 	%f265, 0f00000000, %f264, %p72;
	selp.f32 	%f266, 0f00000000, %f265, %p73;
	ld.local.f32 	%f267, [%rd43];
	cvt.f64.f32 	%fd181, %f267;
	setp.lt.f64 	%p74, %fd181, 0d3EE4F8B588E368F1;
	setp.gt.f32 	%p75, %f267, 0f42480000;
	selp.f32 	%f268, 0f00000000, %f267, %p74;
	selp.f32 	%f269, 0f00000000, %f268, %p75;
	setp.gt.f32 	%p76, %f266, %f269;
	selp.f32 	%f461, %f266, %f269, %p76;
	mov.f32 	%f462, %f460;
	mov.f32 	%f463, %f459;
$L__BB1_12:
	mov.u32 	%r52, %ntid.x;
	mad.lo.s32 	%r53, %r2, %r52, %r1;
	mov.u32 	%r54, %nctaid.y;
	mad.lo.s32 	%r55, %r53, %r54, %r3;
	cvta.to.global.u64 	%rd55, %rd7;
	mul.wide.s32 	%rd56, %r55, 32;
	add.s64 	%rd6, %rd55, %rd56;
	st.global.f32 	[%rd6], %f463;
	st.global.f32 	[%rd6+4], %f462;
	st.global.f32 	[%rd6+8], %f461;
	st.global.u32 	[%rd6+20], %r3;
	cvt.rn.f64.u32 	%fd182, %r1;
	mul.f64 	%fd183, %fd182, 0d401921FB54442EEA;
	mul.f64 	%fd184, %fd183, 0d3F80000000000000;
	cvt.rn.f32.f64 	%f31, %fd184;
	st.global.f32 	[%rd6+16], %f31;
	cvt.rn.f32.u32 	%f271, %r4;
	st.global.f32 	[%rd6+12], %f271;
	cvt.rn.f64.u32 	%fd185, %r2;
	mov.f64 	%fd186, 0d3FD4C10A0618EE13;
	mul.rn.f64 	%fd187, %fd186, %fd186;
	fma.rn.f64 	%fd188, %fd187, 0dBDA8FF8320FD8164, 0d3E21EEA7C1EF8528;
	fma.rn.f64 	%fd189, %fd188, %fd187, 0dBE927E4F8E06E6D9;
	fma.rn.f64 	%fd190, %fd189, %fd187, 0d3EFA01A019DDBCE9;
	fma.rn.f64 	%fd191, %fd190, %fd187, 0dBF56C16C16C15D47;
	fma.rn.f64 	%fd192, %fd191, %fd187, 0d3FA5555555555551;
	fma.rn.f64 	%fd193, %fd192, %fd187, 0dBFE0000000000000;
	fma.rn.f64 	%fd194, %fd193, %fd187, 0d3FF0000000000000;
	mov.f64 	%fd195, 0d405399999999999A;
	div.rn.f64 	%fd196, %fd195, %fd194;
	sqrt.rn.f64 	%fd197, %fd196;
	mul.f64 	%fd198, %fd197, 0d4049000000000000;
	mov.f64 	%fd199, 0d402399999999999A;
	div.rn.f64 	%fd200, %fd199, %fd194;
	sqrt.rn.f64 	%fd201, %fd200;
	mul.f64 	%fd202, %fd201, 0d4049000000000000;
	sub.f64 	%fd203, %fd198, %fd202;
	mul.f64 	%fd204, %fd203, 0d3FB0000000000000;
	fma.rn.f64 	%fd4, %fd204, %fd185, %fd202;
	mul.f64 	%fd205, %fd4, %fd1;
	cvt.rn.f32.f64 	%f32, %fd205;
	mul.f64 	%fd206, %fd4, %fd2;
	cvt.rn.f32.f64 	%f33, %fd206;
	ld.global.u8 	%rs4, [%rd3];
	setp.eq.s16 	%p77, %rs4, 0;
	mov.f32 	%f481, 0f47C34F80;
	mov.f32 	%f482, %f481;
	mov.f32 	%f483, %f481;
	@%p77 bra 	$L__BB1_34;
	setp.lt.u32 	%p78, %r3, 16;
	ld.global.f32 	%f34, [%rd3+-16];
	ld.global.f32 	%f35, [%rd3+-12];
	ld.global.f32 	%f36, [%rd2];
	ld.global.f32 	%f37, [%rd2+4];
	ld.global.f32 	%f38, [%rd3+-8];
	ld.global.f32 	%f39, [%rd3+-4];
	mul.f32 	%f272, %f33, %f33;
	fma.rn.f32 	%f273, %f32, %f32, %f272;
	sqrt.rn.f32 	%f40, %f273;
	ld.global.f32 	%f274, [%rd1];
	mul.f32 	%f41, %f274, 0f3F000000;
	cvt.f64.f32 	%fd207, %f40;
	add.f64 	%fd208, %fd207, %fd207;
	mov.f64 	%fd209, 0dBFE3F1B8D2BDF194;
	mul.rn.f64 	%fd210, %fd209, %fd209;
	fma.rn.f64 	%fd211, %fd210, 0dBDA8FF8320FD8164, 0d3E21EEA7C1EF8528;
	fma.rn.f64 	%fd212, %fd211, %fd210, 0dBE927E4F8E06E6D9;
	fma.rn.f64 	%fd213, %fd212, %fd210, 0d3EFA01A019DDBCE9;
	fma.rn.f64 	%fd214, %fd213, %fd210, 0dBF56C16C16C15D47;
	fma.rn.f64 	%fd215, %fd214, %fd210, 0d3FA5555555555551;
	fma.rn.f64 	%fd216, %fd215, %fd210, 0dBFE0000000000000;
	fma.rn.f64 	%fd217, %fd216, %fd210, 0d3FF0000000000000;
	mul.f64 	%fd218, %fd217, %fd208;
	div.rn.f64 	%fd219, %fd218, 0d408F400000000000;
	div.rn.f64 	%fd220, %fd219, 0d402399999999999A;
	cvt.rn.f32.f64 	%f466, %fd220;
	cvt.f64.f32 	%fd221, %f466;
	mul.f64 	%fd222, %fd221, 0d401399999999999A;
	mul.f64 	%fd223, %fd222, %fd221;
	mov.f64 	%fd224, 0dBFE700B7ABD1A999;
	rcp.approx.ftz.f64 	%fd225, %fd224;
	fma.rn.f64 	%fd226, %fd225, 0d3FE700B7ABD1A999, 0d3FF0000000000000;
	fma.rn.f64 	%fd227, %fd226, %fd226, %fd226;
	fma.rn.f64 	%fd228, %fd227, %fd225, %fd225;
	neg.f64 	%fd229, %fd228;
	fma.rn.f64 	%fd230, %fd228, 0d3FE700B7ABD1A999, 0d3FF0000000000000;
	fma.rn.f64 	%fd231, %fd228, 0d3C60B944BBDA19D8, %fd230;
	fma.rn.f64 	%fd232, %fd231, %fd229, %fd229;
	div.rn.f64 	%fd233, %fd223, %fd232;
	cvt.rn.f32.f64 	%f275, %fd233;
	cvt.f64.f32 	%fd234, %f275;
	mul.f64 	%fd235, %fd234, 0d3FD10624DD2F1AA0;
	cvt.rn.f32.f64 	%f276, %fd235;
	add.f32 	%f277, %f276, %f276;
	cvt.f64.f32 	%fd236, %f277;
	mov.f64 	%fd237, 0dBFEF59001E8A346B;
	rcp.approx.ftz.f64 	%fd238, %fd237;
	fma.rn.f64 	%fd239, %fd238, 0d3FEF59001E8A346B, 0d3FF0000000000000;
	fma.rn.f64 	%fd240, %fd239, %fd239, %fd239;
	fma.rn.f64 	%fd241, %fd240, %fd238, %fd238;
	neg.f64 	%fd242, %fd241;
	fma.rn.f64 	%fd243, %fd241, 0d3FEF59001E8A346B, 0d3FF0000000000000;
	fma.rn.f64 	%fd244, %fd241, 0d3C8BAC4EC30229DC, %fd243;
	fma.rn.f64 	%fd245, %fd244, %fd242, %fd242;
	mul.f64 	%fd246, %fd245, %fd236;
	div.rn.f64 	%fd247, %fd246, 0d402399999999999A;
	sqrt.rn.f64 	%fd248, %fd247;
	cvt.rn.f32.f64 	%f43, %fd248;
	mul.f32 	%f44, %f275, 0f447A0000;
	mul.f32 	%f45, %f276, 0f447A0000;
	@%p78 bra 	$L__BB1_15;
	div.rn.f32 	%f465, %f45, %f43;
	cvt.f64.f32 	%fd252, %f43;
	mul.f32 	%f279, %f40, %f40;
	cvt.f64.f32 	%fd253, %f279;
	mul.f64 	%fd254, %fd253, 0d3FE463F141205BC0;
	div.rn.f64 	%fd255, %fd254, 0d408EA00000000000;
	cvt.f64.f32 	%fd256, %f41;
	div.rn.f64 	%fd257, %fd255, %fd256;
	add.f64 	%fd258, %fd257, %fd252;
	cvt.rn.f32.f64 	%f467, %fd258;
	mov.f32 	%f464, %f44;
	bra.uni 	$L__BB1_16;
$L__BB1_15:
	add.f32 	%f464, %f44, %f45;
	mul.f32 	%f278, %f40, %f40;
	cvt.f64.f32 	%fd249, %f278;
	mul.f64 	%fd250, %fd249, 0d3FE463F141205BC0;
	div.rn.f64 	%fd251, %fd250, 0d408EA00000000000;
	cvt.rn.f32.f64 	%f465, %fd251;
	add.f32 	%f466, %f466, %f43;
	div.rn.f32 	%f467, %f465, %f41;
$L__BB1_16:
	setp.leu.f32 	%p81, %f467, 0f00000000;
	mov.pred 	%p80, -1;
	mov.pred 	%p79, 0;
	mov.f32 	%f478, 0f00000000;
	mov.f32 	%f479, %f36;
	mov.f32 	%f480, %f37;
	mov.pred 	%p154, %p79;
	mov.pred 	%p155, %p80;
	@%p81 bra 	$L__BB1_32;
	cvt.f64.f32 	%fd5, %f464;
	cvt.f64.f32 	%fd259, %f41;
	mul.f64 	%fd6, %fd259, 0d3FE0000000000000;
	add.f32 	%f56, %f44, %f45;
	mul.f32 	%f282, %f40, %f40;
	cvt.f64.f32 	%fd260, %f282;
	mul.f64 	%fd261, %fd260, 0d3FE463F141205BC0;
	div.rn.f64 	%fd262, %fd261, 0d408EA00000000000;
	cvt.rn.f32.f64 	%f57, %fd262;
	abs.f32 	%f58, %f38;
	abs.f32 	%f59, %f39;
	mov.b32 	%r5, %f38;
	add.f32 	%f60, %f58, %f59;
	mov.b16 	%rs11, 1;
	mov.f32 	%f475, 0f00000000;
	add.u64 	%rd57, %SP, 0;
	add.u64 	%rd59, %SP, 4;
	mov.f32 	%f474, %f475;
	mov.f32 	%f473, %f475;
	mov.f32 	%f478, %f475;
$L__BB1_18:
	setp.lt.u32 	%p82, %r3, 16;
	@%p82 bra 	$L__BB1_23;
	and.b16  	%rs6, %rs11, 255;
	setp.eq.s16 	%p83, %rs6, 0;
	@%p83 bra 	$L__BB1_22;
	fma.rn.f32 	%f472, %f465, %f478, %f464;
	setp.leu.f32 	%p84, %f472, %f56;
	mov.b16 	%rs11, 1;
	@%p84 bra 	$L__BB1_24;
	mov.b16 	%rs11, 0;
	mov.f32 	%f473, %f45;
	mov.f32 	%f474, %f43;
	mov.f32 	%f475, %f57;
	bra.uni 	$L__BB1_24;
$L__BB1_22:
	add.f32 	%f284, %f464, %f473;
	cvt.f64.f32 	%fd269, %f284;
	sub.f32 	%f285, %f478, %f474;
	mul.f32 	%f286, %f475, %f285;
	cvt.f64.f32 	%fd270, %f286;
	cvt.f64.f32 	%fd271, %f285;
	mul.f64 	%fd272, %fd6, %fd271;
	mul.f64 	%fd273, %fd272, %fd271;
	sub.f64 	%fd274, %fd270, %fd273;
	add.f64 	%fd275, %fd274, %fd269;
	cvt.rn.f32.f64 	%f472, %fd275;
	mov.b16 	%rs11, 0;
	bra.uni 	$L__BB1_24;
$L__BB1_23:
	mul.f32 	%f283, %f465, %f478;
	cvt.f64.f32 	%fd263, %f283;
	cvt.f64.f32 	%fd264, %f478;
	mul.f64 	%fd265, %fd6, %fd264;
	mul.f64 	%fd266, %fd265, %fd264;
	sub.f64 	%fd267, %fd263, %fd266;
	add.f64 	%fd268, %fd267, %fd5;
	cvt.rn.f32.f64 	%f472, %fd268;
$L__BB1_24:
	setp.lt.u32 	%p85, %r3, 16;
	mul.f32 	%f287, %f472, %f32;
	div.rn.f32 	%f288, %f287, %f40;
	mul.f32 	%f289, %f472, %f33;
	div.rn.f32 	%f290, %f289, %f40;
	add.f32 	%f479, %f36, %f288;
	add.f32 	%f480, %f37, %f290;
	@%p85 bra 	$L__BB1_27;
	sub.f32 	%f74, %f34, %f479;
	sub.f32 	%f75, %f35, %f480;
	mul.f32 	%f291, %f75, %f75;
	fma.rn.f32 	%f292, %f74, %f74, %f291;
	sqrt.rn.f32 	%f76, %f292;
	cvt.f64.f32 	%fd276, %f76;
	setp.lt.f64 	%p87, %fd276, 0d4025999999999999;
	mov.pred 	%p154, 0;
	mov.pred 	%p155, %p154;
	@%p87 bra 	$L__BB1_32;
	div.rn.f32 	%f293, %f74, %f76;
	div.rn.f32 	%f294, %f75, %f76;
	cvt.f64.f32 	%fd277, %f293;
	cvt.f64.f32 	%fd278, %f479;
	fma.rn.f64 	%fd279, %fd277, 0d4022000000000000, %fd278;
	cvt.rn.f32.f64 	%f479, %fd279;
	cvt.f64.f32 	%fd280, %f294;
	cvt.f64.f32 	%fd281, %f480;
	fma.rn.f64 	%fd282, %fd280, 0d4022000000000000, %fd281;
	cvt.rn.f32.f64 	%f480, %fd282;
$L__BB1_27:
	abs.f32 	%f295, %f60;
	setp.nan.f32 	%p88, %f295, %f295;
	setp.eq.f32 	%p89, %f58, %f59;
	setp.gt.f32 	%p90, %f59, %f58;
	selp.f32 	%f296, %f59, %f58, %p90;
	setp.eq.f32 	%p91, %f296, 0f00000000;
	setp.lt.s32 	%p92, %r5, 0;
	cvta.to.local.u64 	%rd58, %rd57;
	mov.b32 	%r56, 0;
	st.local.u32 	[%rd58], %r56;
	cvta.to.local.u64 	%rd60, %rd59;
	st.local.u32 	[%rd60], %r56;
	sub.f32 	%f297, %f34, %f479;
	sub.f32 	%f298, %f35, %f480;
	selp.f32 	%f299, %f58, %f59, %p90;
	div.rn.f32 	%f300, %f299, %f296;
	mul.f32 	%f301, %f300, %f300;
	fma.rn.f32 	%f302, %f301, 0f3B33710B, 0fBC807748;
	fma.rn.f32 	%f303, %f302, %f301, 0f3D2CDAB2;
	fma.rn.f32 	%f304, %f303, %f301, 0fBD992D10;
	fma.rn.f32 	%f305, %f304, %f301, 0f3DD9EA6C;
	fma.rn.f32 	%f306, %f305, %f301, 0fBE117CB1;
	fma.rn.f32 	%f307, %f306, %f301, 0f3E4CBCE0;
	fma.rn.f32 	%f308, %f307, %f301, 0fBEAAAA7D;
	mul.f32 	%f309, %f301, %f308;
	fma.rn.f32 	%f310, %f309, %f300, %f300;
	neg.f32 	%f311, %f310;
	fma.rn.f32 	%f312, 0f3F6EE581, 0f3FD774EB, %f311;
	selp.f32 	%f313, %f312, %f310, %p90;
	selp.f32 	%f314, %f310, %f311, %p90;
	selp.f32 	%f315, 0f3F6EE581, 0f3FEEE581, %p90;
	fma.rn.f32 	%f316, %f315, 0f3FD774EB, %f314;
	selp.f32 	%f317, %f316, %f313, %p92;
	selp.f32 	%f318, 0f4016CBE4, 0f3F490FDB, %p92;
	selp.f32 	%f319, %f318, %f317, %p89;
	selp.f32 	%f320, 0f40490FDB, 0f00000000, %p92;
	selp.f32 	%f321, %f320, %f319, %p91;
	copysign.f32 	%f322, %f39, %f321;
	selp.f32 	%f323, %f60, %f322, %p88;
	abs.f32 	%f324, %f297;
	abs.f32 	%f325, %f298;
	setp.gt.f32 	%p93, %f325, %f324;
	selp.f32 	%f326, %f325, %f324, %p93;
	selp.f32 	%f327, %f324, %f325, %p93;
	div.rn.f32 	%f328, %f327, %f326;
	mul.f32 	%f329, %f328, %f328;
	fma.rn.f32 	%f330, %f329, 0f3B33710B, 0fBC807748;
	fma.rn.f32 	%f331, %f330, %f329, 0f3D2CDAB2;
	fma.rn.f32 	%f332, %f331, %f329, 0fBD992D10;
	fma.rn.f32 	%f333, %f332, %f329, 0f3DD9EA6C;
	fma.rn.f32 	%f334, %f333, %f329, 0fBE117CB1;
	fma.rn.f32 	%f335, %f334, %f329, 0f3E4CBCE0;
	fma.rn.f32 	%f336, %f335, %f329, 0fBEAAAA7D;
	mul.f32 	%f337, %f329, %f336;
	fma.rn.f32 	%f338, %f337, %f328, %f328;
	neg.f32 	%f339, %f338;
	fma.rn.f32 	%f340, 0f3F6EE581, 0f3FD774EB, %f339;
	selp.f32 	%f341, %f340, %f338, %p93;
	selp.f32 	%f342, 0f3F6EE581, 0f3FEEE581, %p93;
	selp.f32 	%f343, %f338, %f339, %p93;
	mov.b32 	%r57, %f297;
	fma.rn.f32 	%f344, %f342, 0f3FD774EB, %f343;
	setp.lt.s32 	%p94, %r57, 0;
	selp.f32 	%f345, %f344, %f341, %p94;
	add.f32 	%f346, %f324, %f325;
	setp.eq.f32 	%p95, %f326, 0f00000000;
	selp.f32 	%f347, 0f40490FDB, 0f00000000, %p94;
	setp.eq.f32 	%p96, %f324, %f325;
	selp.f32 	%f348, 0f4016CBE4, 0f3F490FDB, %p94;
	selp.f32 	%f349, %f348, %f345, %p96;
	selp.f32 	%f350, %f347, %f349, %p95;
	abs.f32 	%f351, %f346;
	setp.nan.f32 	%p97, %f351, %f351;
	copysign.f32 	%f352, %f298, %f350;
	selp.f32 	%f353, %f346, %f352, %p97;
	sub.f32 	%f354, %f323, %f353;
	mul.f32 	%f355, %f39, %f39;
	fma.rn.f32 	%f356, %f38, %f38, %f355;
	sqrt.rn.f32 	%f357, %f356;
	cvt.f64.f32 	%fd283, %f357;
	cvt.f64.f32 	%fd284, %f354;
	div.rn.f64 	%fd285, %fd284, 0d400921FB54442EEA;
	{
	.reg .b32 %temp; 
	mov.b64 	{%temp, %r58}, %fd285;
	}
	shl.b32 	%r59, %r58, 1;
	setp.gt.u32 	%p98, %r59, -2038431744;
	mov.f64 	%fd286, 0d0000000000000000;
	mul.rn.f64 	%fd287, %fd285, %fd286;
	selp.f64 	%fd288, %fd287, %fd285, %p98;
	{
	.reg .b32 %temp; 
	mov.b64 	{%r60, %temp}, %fd288;
	}
	{
	.reg .b32 %temp; 
	mov.b64 	{%temp, %r61}, %fd288;
	}
	add.s32 	%r62, %r61, 1048576;
	mov.b64 	%fd289, {%r60, %r62};
	cvt.rni.f64.f64 	%fd290, %fd289;
	cvt.rzi.s64.f64 	%rd61, %fd290;
	cvt.u32.u64 	%r63, %rd61;
	fma.rn.f64 	%fd291, %fd290, 0dBFE0000000000000, %fd288;
	mul.f64 	%fd292, %fd291, 0d3CA1A62633145C07;
	fma.rn.f64 	%fd293, %fd291, 0d400921FB54442D18, %fd292;
	add.s32 	%r64, %r63, 1;
	shl.b32 	%r65, %r64, 6;
	cvt.u64.u32 	%rd62, %r65;
	and.b64  	%rd63, %rd62, 64;
	add.s64 	%rd65, %rd15, %rd63;
	mul.rn.f64 	%fd294, %fd293, %fd293;
	and.b64  	%rd66, %rd61, 1;
	setp.eq.b64 	%p99, %rd66, 1;
	selp.f64 	%fd295, 0d3DE5DB65F9785EBA, 0dBDA8FF8320FD8164, %p99;
	ld.global.nc.v2.f64 	{%fd296, %fd297}, [%rd65];
	fma.rn.f64 	%fd298, %fd295, %fd294, %fd296;
	fma.rn.f64 	%fd299, %fd298, %fd294, %fd297;
	ld.global.nc.v2.f64 	{%fd300, %fd301}, [%rd65+16];
	fma.rn.f64 	%fd302, %fd299, %fd294, %fd300;
	fma.rn.f64 	%fd303, %fd302, %fd294, %fd301;
	ld.global.nc.v2.f64 	{%fd304, %fd305}, [%rd65+32];
	fma.rn.f64 	%fd306, %fd303, %fd294, %fd304;
	fma.rn.f64 	%fd307, %fd306, %fd294, %fd305;
	fma.rn.f64 	%fd308, %fd307, %fd293, %fd293;
	fma.rn.f64 	%fd309, %fd307, %fd294, 0d3FF0000000000000;
	selp.f64 	%fd310, %fd308, %fd309, %p99;
	and.b32  	%r66, %r64, 2;
	setp.eq.s32 	%p100, %r66, 0;
	sub.f64 	%fd311, %fd286, %fd310;
	selp.f64 	%fd312, %fd310, %fd311, %p100;
	mul.f64 	%fd313, %fd312, %fd283;
	cvt.rn.f32.f64 	%f358, %fd313;
	{
	.reg .b32 %temp; 
	mov.b64 	{%r67, %temp}, %fd285;
	}
	add.s32 	%r68, %r58, 1048576;
	mov.b64 	%fd314, {%r67, %r68};
	cvt.rni.f64.f64 	%fd315, %fd314;
	cvt.rzi.s64.f64 	%rd67, %fd315;
	cvt.u32.u64 	%r69, %rd67;
	fma.rn.f64 	%fd316, %fd315, 0dBFE0000000000000, %fd285;
	mul.f64 	%fd317, %fd316, 0d3CA1A62633145C07;
	fma.rn.f64 	%fd318, %fd316, 0d400921FB54442D18, %fd317;
	shl.b64 	%rd68, %rd67, 6;
	and.b64  	%rd69, %rd68, 64;
	add.s64 	%rd70, %rd15, %rd69;
	mul.rn.f64 	%fd319, %fd318, %fd318;
	and.b64  	%rd71, %rd67, 1;
	setp.eq.b64 	%p101, %rd71, 1;
	selp.f64 	%fd320, 0dBDA8FF8320FD8164, 0d3DE5DB65F9785EBA, %p101;
	ld.global.nc.v2.f64 	{%fd321, %fd322}, [%rd70];
	fma.rn.f64 	%fd323, %fd320, %fd319, %fd321;
	fma.rn.f64 	%fd324, %fd323, %fd319, %fd322;
	ld.global.nc.v2.f64 	{%fd325, %fd326}, [%rd70+16];
	fma.rn.f64 	%fd327, %fd324, %fd319, %fd325;
	fma.rn.f64 	%fd328, %fd327, %fd319, %fd326;
	ld.global.nc.v2.f64 	{%fd329, %fd330}, [%rd70+32];
	fma.rn.f64 	%fd331, %fd328, %fd319, %fd329;
	fma.rn.f64 	%fd332, %fd331, %fd319, %fd330;
	fma.rn.f64 	%fd333, %fd332, %fd318, %fd318;
	fma.rn.f64 	%fd334, %fd332, %fd319, 0d3FF0000000000000;
	selp.f64 	%fd335, %fd334, %fd333, %p101;
	and.b32  	%r70, %r69, 2;
	setp.eq.s32 	%p102, %r70, 0;
	sub.f64 	%fd336, %fd286, %fd335;
	selp.f64 	%fd337, %fd335, %fd336, %p102;
	cvt.rzi.f64.f64 	%fd338, %fd285;
	setp.eq.f64 	%p103, %fd285, %fd338;
	selp.f64 	%fd339, %fd287, %fd337, %p103;
	mul.f64 	%fd340, %fd339, %fd283;
	cvt.rn.f32.f64 	%f359, %fd340;
	mul.f32 	%f360, %f298, %f298;
	fma.rn.f32 	%f361, %f297, %f297, %f360;
	sqrt.rn.f32 	%f362, %f361;
	{ // callseq 5, 0
	.param .b32 param0;
	st.param.f32 	[param0], %f362;
	.param .b32 param1;
	st.param.f32 	[param1], %f358;
	.param .b64 param2;
	st.param.b64 	[param2], %rd57;
	call.uni 
	_Z22CUDA_compute_motion_1dfffffffRf, 
	(
	param0, 
	param1, 
	param2
	);
	} // callseq 5
	{ // callseq 6, 0
	.param .b32 param0;
	st.param.f32 	[param0], 0f00000000;
	.param .b32 param1;
	st.param.f32 	[param1], %f359;
	.param .b64 param2;
	st.param.b64 	[param2], %rd59;
	call.uni 
	_Z22CUDA_compute_motion_1dfffffffRf, 
	(
	param0, 
	param1, 
	param2
	);
	} // callseq 6
	ld.local.f32 	%f363, [%rd58];
	cvt.f64.f32 	%fd341, %f363;
	setp.lt.f64 	%p104, %fd341, 0d3EE4F8B588E368F1;
	setp.gt.f32 	%p105, %f363, 0f42480000;
	selp.f32 	%f364, 0f00000000, %f363, %p104;
	selp.f32 	%f365, 0f00000000, %f364, %p105;
	ld.local.f32 	%f366, [%rd60];
	cvt.f64.f32 	%fd342, %f366;
	setp.lt.f64 	%p106, %fd342, 0d3EE4F8B588E368F1;
	setp.gt.f32 	%p107, %f366, 0f42480000;
	selp.f32 	%f367, 0f00000000, %f366, %p106;
	selp.f32 	%f368, 0f00000000, %f367, %p107;
	setp.gt.f32 	%p108, %f365, %f368;
	selp.f32 	%f81, %f365, %f368, %p108;
	setp.lt.f32 	%p109, %f479, 0fC58FC000;
	setp.gt.f32 	%p110, %f479, 0fC5BB8000;
	abs.f32 	%f369, %f480;
	setp.lt.f32 	%p111, %f369, 0f44AF0000;
	and.pred  	%p112, %p109, %p111;
	and.pred  	%p113, %p112, %p110;
	@%p113 bra 	$L__BB1_31;
	setp.gt.f32 	%p114, %f479, 0f458FC000;
	setp.lt.f32 	%p115, %f479, 0f45BB8000;
	setp.lt.f32 	%p116, %f369, 0f44AF0000;
	and.pred  	%p117, %p115, %p116;
	and.pred  	%p118, %p117, %p114;
	@%p118 bra 	$L__BB1_31;
	abs.f32 	%f370, %f479;
	setp.geu.f32 	%p120, %f370, 0f459C4000;
	setp.geu.f32 	%p121, %f369, 0f455AC000;
	or.pred  	%p122, %p120, %p121;
	mov.pred 	%p155, -1;
	mov.pred 	%p154, %p155;
	@%p122 bra 	$L__BB1_32;
	cvt.f64.f32 	%fd343, %f81;
	setp.lt.f64 	%p125, %fd343, 0d3FB999999999999A;
	add.f32 	%f371, %f81, 0f00000000;
	selp.f32 	%f372, 0f00000000, %f371, %p125;
	add.f32 	%f373, %f466, %f478;
	setp.lt.f32 	%p126, %f372, %f373;
	mov.pred 	%p154, %p79;
	@%p126 bra 	$L__BB1_32;
$L__BB1_31:
	add.f32 	%f478, %f478, 0f3D4CCCCD;
	setp.lt.f32 	%p129, %f478, %f467;
	mov.pred 	%p154, %p79;
	mov.pred 	%p155, %p80;
	@%p129 bra 	$L__BB1_18;
$L__BB1_32:
	setp.ge.f32 	%p130, %f478, %f467;
	or.pred  	%p131, %p130, %p154;
	mov.f32 	%f482, %f481;
	mov.f32 	%f483, %f481;
	@%p131 bra 	$L__BB1_34;
	add.u64 	%rd72, %SP, 0;
	add.u64 	%rd73, %SPL, 0;
	add.u64 	%rd74, %SP, 4;
	add.u64 	%rd75, %SPL, 4;
	mov.b32 	%r71, 0;
	st.local.u32 	[%rd73], %r71;
	st.local.u32 	[%rd75], %r71;
	sub.f32 	%f375, %f34, %f479;
	sub.f32 	%f376, %f35, %f480;
	abs.f32 	%f377, %f38;
	abs.f32 	%f378, %f39;
	setp.gt.f32 	%p132, %f378, %f377;
	selp.f32 	%f379, %f378, %f377, %p132;
	selp.f32 	%f380, %f377, %f378, %p132;
	div.rn.f32 	%f381, %f380, %f379;
	mul.f32 	%f382, %f381, %f381;
	fma.rn.f32 	%f383, %f382, 0f3B33710B, 0fBC807748;
	fma.rn.f32 	%f384, %f383, %f382, 0f3D2CDAB2;
	fma.rn.f32 	%f385, %f384, %f382, 0fBD992D10;
	fma.rn.f32 	%f386, %f385, %f382, 0f3DD9EA6C;
	fma.rn.f32 	%f387, %f386, %f382, 0fBE117CB1;
	fma.rn.f32 	%f388, %f387, %f382, 0f3E4CBCE0;
	fma.rn.f32 	%f389, %f388, %f382, 0fBEAAAA7D;
	mul.f32 	%f390, %f382, %f389;
	fma.rn.f32 	%f391, %f390, %f381, %f381;
	neg.f32 	%f392, %f391;
	fma.rn.f32 	%f393, 0f3F6EE581, 0f3FD774EB, %f392;
	selp.f32 	%f394, %f393, %f391, %p132;
	selp.f32 	%f395, 0f3F6EE581, 0f3FEEE581, %p132;
	selp.f32 	%f396, %f391, %f392, %p132;
	mov.b32 	%r72, %f38;
	fma.rn.f32 	%f397, %f395, 0f3FD774EB, %f396;
	setp.lt.s32 	%p133, %r72, 0;
	selp.f32 	%f398, %f397, %f394, %p133;
	add.f32 	%f399, %f377, %f378;
	setp.eq.f32 	%p134, %f379, 0f00000000;
	selp.f32 	%f400, 0f40490FDB, 0f00000000, %p133;
	setp.eq.f32 	%p135, %f377, %f378;
	selp.f32 	%f401, 0f4016CBE4, 0f3F490FDB, %p133;
	selp.f32 	%f402, %f401, %f398, %p135;
	selp.f32 	%f403, %f400, %f402, %p134;
	abs.f32 	%f404, %f399;
	setp.nan.f32 	%p136, %f404, %f404;
	copysign.f32 	%f405, %f39, %f403;
	selp.f32 	%f406, %f399, %f405, %p136;
	abs.f32 	%f407, %f375;
	abs.f32 	%f408, %f376;
	setp.gt.f32 	%p137, %f408, %f407;
	selp.f32 	%f409, %f408, %f407, %p137;
	selp.f32 	%f410, %f407, %f408, %p137;
	div.rn.f32 	%f411, %f410, %f409;
	mul.f32 	%f412, %f411, %f411;
	fma.rn.f32 	%f413, %f412, 0f3B33710B, 0fBC807748;
	fma.rn.f32 	%f414, %f413, %f412, 0f3D2CDAB2;
	fma.rn.f32 	%f415, %f414, %f412, 0fBD992D10;
	fma.rn.f32 	%f416, %f415, %f412, 0f3DD9EA6C;
	fma.rn.f32 	%f417, %f416, %f412, 0fBE117CB1;
	fma.rn.f32 	%f418, %f417, %f412, 0f3E4CBCE0;
	fma.rn.f32 	%f419, %f418, %f412, 0fBEAAAA7D;
	mul.f32 	%f420, %f412, %f419;
	fma.rn.f32 	%f421, %f420, %f411, %f411;
	neg.f32 	%f422, %f421;
	fma.rn.f32 	%f423, 0f3F6EE581, 0f3FD774EB, %f422;
	selp.f32 	%f424, %f423, %f421, %p137;
	selp.f32 	%f425, 0f3F6EE581, 0f3FEEE581, %p137;
	selp.f32 	%f426, %f421, %f422, %p137;
	mov.b32 	%r73, %f375;
	fma.rn.f32 	%f427, %f425, 0f3FD774EB, %f426;
	setp.lt.s32 	%p138, %r73, 0;
	selp.f32 	%f428, %f427, %f424, %p138;
	add.f32 	%f429, %f407, %f408;
	setp.eq.f32 	%p139, %f409, 0f00000000;
	selp.f32 	%f430, 0f40490FDB, 0f00000000, %p138;
	setp.eq.f32 	%p140, %f407, %f408;
	selp.f32 	%f431, 0f4016CBE4, 0f3F490FDB, %p138;
	selp.f32 	%f432, %f431, %f428, %p140;
	selp.f32 	%f433, %f430, %f432, %p139;
	abs.f32 	%f434, %f429;
	setp.nan.f32 	%p141, %f434, %f434;
	copysign.f32 	%f435, %f376, %f433;
	selp.f32 	%f436, %f429, %f435, %p141;
	sub.f32 	%f437, %f406, %f436;
	mul.f32 	%f438, %f39, %f39;
	fma.rn.f32 	%f439, %f38, %f38, %f438;
	sqrt.rn.f32 	%f440, %f439;
	cvt.f64.f32 	%fd344, %f440;
	cvt.f64.f32 	%fd345, %f437;
	div.rn.f64 	%fd346, %fd345, 0d400921FB54442EEA;
	{
	.reg .b32 %temp; 
	mov.b64 	{%temp, %r74}, %fd346;
	}
	shl.b32 	%r75, %r74, 1;
	setp.gt.u32 	%p142, %r75, -2038431744;
	mov.f64 	%fd347, 0d0000000000000000;
	mul.rn.f64 	%fd348, %fd346, %fd347;
	selp.f64 	%fd349, %fd348, %fd346, %p142;
	{
	.reg .b32 %temp; 
	mov.b64 	{%r76, %temp}, %fd349;
	}
	{
	.reg .b32 %temp; 
	mov.b64 	{%temp, %r77}, %fd349;
	}
	add.s32 	%r78, %r77, 1048576;
	mov.b64 	%fd350, {%r76, %r78};
	cvt.rni.f64.f64 	%fd351, %fd350;
	cvt.rzi.s64.f64 	%rd76, %fd351;
	cvt.u32.u64 	%r79, %rd76;
	fma.rn.f64 	%fd352, %fd351, 0dBFE0000000000000, %fd349;
	mul.f64 	%fd353, %fd352, 0d3CA1A62633145C07;
	fma.rn.f64 	%fd354, %fd352, 0d400921FB54442D18, %fd353;
	add.s32 	%r80, %r79, 1;
	shl.b32 	%r81, %r80, 6;
	cvt.u64.u32 	%rd77, %r81;
	and.b64  	%rd78, %rd77, 64;
	mov.u64 	%rd79, __cudart_sin_cos_coeffs;
	add.s64 	%rd80, %rd79, %rd78;
	mul.rn.f64 	%fd355, %fd354, %fd354;
	and.b64  	%rd81, %rd76, 1;
	setp.eq.b64 	%p143, %rd81, 1;
	selp.f64 	%fd356, 0d3DE5DB65F9785EBA, 0dBDA8FF8320FD8164, %p143;
	ld.global.nc.v2.f64 	{%fd357, %fd358}, [%rd80];
	fma.rn.f64 	%fd359, %fd356, %fd355, %fd357;
	fma.rn.f64 	%fd360, %fd359, %fd355, %fd358;
	ld.global.nc.v2.f64 	{%fd361, %fd362}, [%rd80+16];
	fma.rn.f64 	%fd363, %fd360, %fd355, %fd361;
	fma.rn.f64 	%fd364, %fd363, %fd355, %fd362;
	ld.global.nc.v2.f64 	{%fd365, %fd366}, [%rd80+32];
	fma.rn.f64 	%fd367, %fd364, %fd355, %fd365;
	fma.rn.f64 	%fd368, %fd367, %fd355, %fd366;
	fma.rn.f64 	%fd369, %fd368, %fd354, %fd354;
	fma.rn.f64 	%fd370, %fd368, %fd355, 0d3FF0000000000000;
	selp.f64 	%fd371, %fd369, %fd370, %p143;
	and.b32  	%r82, %r80, 2;
	setp.eq.s32 	%p144, %r82, 0;
	sub.f64 	%fd372, %fd347, %fd371;
	selp.f64 	%fd373, %fd371, %fd372, %p144;
	mul.f64 	%fd374, %fd373, %fd344;
	cvt.rn.f32.f64 	%f441, %fd374;
	{
	.reg .b32 %temp; 
	mov.b64 	{%r83, %temp}, %fd346;
	}
	add.s32 	%r84, %r74, 1048576;
	mov.b64 	%fd375, {%r83, %r84};
	cvt.rni.f64.f64 	%fd376, %fd375;
	cvt.rzi.s64.f64 	%rd82, %fd376;
	cvt.u32.u64 	%r85, %rd82;
	fma.rn.f64 	%fd377, %fd376, 0dBFE0000000000000, %fd346;
	mul.f64 	%fd378, %fd377, 0d3CA1A62633145C07;
	fma.rn.f64 	%fd379, %fd377, 0d400921FB54442D18, %fd378;
	shl.b64 	%rd83, %rd82, 6;
	and.b64  	%rd84, %rd83, 64;
	add.s64 	%rd85, %rd79, %rd84;
	mul.rn.f64 	%fd380, %fd379, %fd379;
	and.b64  	%rd86, %rd82, 1;
	setp.eq.b64 	%p145, %rd86, 1;
	selp.f64 	%fd381, 0dBDA8FF8320FD8164, 0d3DE5DB65F9785EBA, %p145;
	ld.global.nc.v2.f64 	{%fd382, %fd383}, [%rd85];
	fma.rn.f64 	%fd384, %fd381, %fd380, %fd382;
	fma.rn.f64 	%fd385, %fd384, %fd380, %fd383;
	ld.global.nc.v2.f64 	{%fd386, %fd387}, [%rd85+16];
	fma.rn.f64 	%fd388, %fd385, %fd380, %fd386;
	fma.rn.f64 	%fd389, %fd388, %fd380, %fd387;
	ld.global.nc.v2.f64 	{%fd390, %fd391}, [%rd85+32];
	fma.rn.f64 	%fd392, %fd389, %fd380, %fd390;
	fma.rn.f64 	%fd393, %fd392, %fd380, %fd391;
	fma.rn.f64 	%fd394, %fd393, %fd379, %fd379;
	fma.rn.f64 	%fd395, %fd393, %fd380, 0d3FF0000000000000;
	selp.f64 	%fd396, %fd395, %fd394, %p145;
	and.b32  	%r86, %r85, 2;
	setp.eq.s32 	%p146, %r86, 0;
	sub.f64 	%fd397, %fd347, %fd396;
	selp.f64 	%fd398, %fd396, %fd397, %p146;
	cvt.rzi.f64.f64 	%fd399, %fd346;
	setp.eq.f64 	%p147, %fd346, %fd399;
	selp.f64 	%fd400, %fd348, %fd398, %p147;
	mul.f64 	%fd401, %fd400, %fd344;
	cvt.rn.f32.f64 	%f442, %fd401;
	mul.f32 	%f443, %f376, %f376;
	fma.rn.f32 	%f444, %f375, %f375, %f443;
	sqrt.rn.f32 	%f445, %f444;
	{ // callseq 7, 0
	.param .b32 param0;
	st.param.f32 	[param0], %f445;
	.param .b32 param1;
	st.param.f32 	[param1], %f441;
	.param .b64 param2;
	st.param.b64 	[param2], %rd72;
	call.uni 
	_Z22CUDA_compute_motion_1dfffffffRf, 
	(
	param0, 
	param1, 
	param2
	);
	} // callseq 7
	{ // callseq 8, 0
	.param .b32 param0;
	st.param.f32 	[param0], 0f00000000;
	.param .b32 param1;
	st.param.f32 	[param1], %f442;
	.param .b64 param2;
	st.param.b64 	[param2], %rd74;
	call.uni 
	_Z22CUDA_compute_motion_1dfffffffRf, 
	(
	param0, 
	param1, 
	param2
	);
	} // callseq 8
	ld.local.f32 	%f446, [%rd73];
	cvt.f64.f32 	%fd402, %f446;
	setp.lt.f64 	%p148, %fd402, 0d3EE4F8B588E368F1;
	setp.gt.f32 	%p149, %f446, 0f42480000;
	selp.f32 	%f447, 0f00000000, %f446, %p148;
	selp.f32 	%f448, 0f00000000, %f447, %p149;
	ld.local.f32 	%f449, [%rd75];
	cvt.f64.f32 	%fd403, %f449;
	setp.lt.f64 	%p150, %fd403, 0d3EE4F8B588E368F1;
	setp.gt.f32 	%p151, %f449, 0f42480000;
	selp.f32 	%f450, 0f00000000, %f449, %p150;
	selp.f32 	%f451, 0f00000000, %f450, %p151;
	setp.gt.f32 	%p152, %f448, %f451;
	selp.f32 	%f452, %f448, %f451, %p152;
	max.f32 	%f453, %f452, %f466;
	selp.f32 	%f481, %f453, 0f00000000, %p155;
	mov.f32 	%f482, %f480;
	mov.f32 	%f483, %f479;
$L__BB1_34:
	st.global.f32 	[%rd6+2097152], %f483;
	st.global.f32 	[%rd6+2097156], %f482;
	st.global.f32 	[%rd6+2097160], %f481;
	st.global.u32 	[%rd6+2097172], %r3;
	st.global.f32 	[%rd6+2097168], %f31;
	cvt.rn.f32.f64 	%f454, %fd4;
	st.global.f32 	[%rd6+2097164], %f454;
	bar.sync 	0;
	ret;

}
	// .globl	_Z7getBestP5rType
.visible .entry _Z7getBestP5rType(
	.param .u64 .ptr .align 1 _Z7getBestP5rType_param_0
)
{
	.reg .pred 	%p<21>;
	.reg .b32 	%r<119>;
	.reg .b32 	%f<113>;
	.reg .b64 	%rd<11>;
	// demoted variable
	.shared .align 4 .b8 _ZZ7getBestP5rTypeE2iP[1024];
	ld.param.u64 	%rd2, [_Z7getBestP5rType_param_0];
	cvta.to.global.u64 	%rd3, %rd2;
	mov.u32 	%r8, %ctaid.y;
	mov.u32 	%r9, %nctaid.x;
	mov.u32 	%r10, %ctaid.x;
	mad.lo.s32 	%r11, %r8, %r9, %r10;
	mov.u32 	%r12, %tid.x;
	shl.b32 	%r13, %r12, 5;
	mov.u32 	%r14, _ZZ7getBestP5rTypeE2iP;
	add.s32 	%r15, %r14, %r13;
	mov.u32 	%r1, %ntid.x;
	mad.lo.s32 	%r16, %r11, %r1, %r12;
	mul.wide.u32 	%rd4, %r16, 32;
	add.s64 	%rd5, %rd3, %rd4;
	ld.global.f32 	%f13, [%rd5];
	ld.global.f32 	%f14, [%rd5+4];
	ld.global.f32 	%f15, [%rd5+8];
	ld.global.f32 	%f16, [%rd5+12];
	ld.global.f32 	%f17, [%rd5+16];
	ld.global.u32 	%r17, [%rd5+20];
	ld.global.f32 	%f18, [%rd5+24];
	ld.global.f32 	%f19, [%rd5+28];
	st.shared.f32 	[%r15], %f13;
	st.shared.f32 	[%r15+4], %f14;
	st.shared.f32 	[%r15+8], %f15;
	st.shared.f32 	[%r15+12], %f16;
	st.shared.f32 	[%r15+16], %f17;
	st.shared.u32 	[%r15+20], %r17;
	st.shared.f32 	[%r15+24], %f18;
	st.shared.f32 	[%r15+28], %f19;
	bar.sync 	0;
	setp.eq.s32 	%p1, %r1, 1;
	@%p1 bra 	$L__BB2_9;
	and.b32  	%r18, %r1, -2;
	neg.s32 	%r117, %r18;
	add.s32 	%r20, %r1, -1;
$L__BB2_2:
	setp.ge.u32 	%p2, %r12, %r20;
	@%p2 bra 	$L__BB2_5;
	ld.shared.f32 	%f1, [%r15+8];
	ld.shared.f32 	%f2, [%r15+40];
	setp.leu.f32 	%p3, %f1, %f2;
	@%p3 bra 	$L__BB2_5;
	ld.shared.f32 	%f20, [%r15+32];
	ld.shared.f32 	%f21, [%r15+36];
	ld.shared.f32 	%f22, [%r15+44];
	ld.shared.f32 	%f23, [%r15+48];
	ld.shared.u32 	%r30, [%r15+52];
	ld.shared.f32 	%f24, [%r15+56];
	ld.shared.f32 	%f25, [%r15+60];
	ld.shared.f32 	%f26, [%r15];
	ld.shared.f32 	%f27, [%r15+4];
	ld.shared.f32 	%f28, [%r15+12];
	ld.shared.f32 	%f29, [%r15+16];
	ld.shared.u32 	%r31, [%r15+20];
	ld.shared.f32 	%f30, [%r15+24];
	ld.shared.f32 	%f31, [%r15+28];
	st.shared.f32 	[%r15+32], %f26;
	st.shared.f32 	[%r15+36], %f27;
	st.shared.f32 	[%r15+40], %f1;
	st.shared.f32 	[%r15+44], %f28;
	st.shared.f32 	[%r15+48], %f29;
	st.shared.u32 	[%r15+52], %r31;
	st.shared.f32 	[%r15+56], %f30;
	st.shared.f32 	[%r15+60], %f31;
	st.shared.f32 	[%r15], %f20;
	st.shared.f32 	[%r15+4], %f21;
	st.shared.f32 	[%r15+8], %f2;
	st.shared.f32 	[%r15+12], %f22;
	st.shared.f32 	[%r15+16], %f23;
	st.shared.u32 	[%r15+20], %r30;
	st.shared.f32 	[%r15+24], %f24;
	st.shared.f32 	[%r15+28], %f25;
$L__BB2_5:
	setp.eq.s32 	%p4, %r12, 0;
	bar.sync 	0;
	@%p4 bra 	$L__BB2_8;
	ld.shared.f32 	%f3, [%r15+8];
	ld.shared.f32 	%f4, [%r15+-24];
	setp.geu.f32 	%p5, %f3, %f4;
	@%p5 bra 	$L__BB2_8;
	ld.shared.f32 	%f32, [%r15];
	ld.shared.f32 	%f33, [%r15+4];
	ld.shared.f32 	%f34, [%r15+12];
	ld.shared.f32 	%f35, [%r15+16];
	ld.shared.u32 	%r41, [%r15+20];
	ld.shared.f32 	%f36, [%r15+24];
	ld.shared.f32 	%f37, [%r15+28];
	ld.shared.f32 	%f38, [%r15+-32];
	ld.shared.f32 	%f39, [%r15+-28];
	ld.shared.f32 	%f40, [%r15+-20];
	ld.shared.f32 	%f41, [%r15+-16];
	ld.shared.u32 	%r42, [%r15+-12];
	ld.shared.f32 	%f42, [%r15+-8];
	ld.shared.f32 	%f43, [%r15+-4];
	st.shared.f32 	[%r15], %f38;
	st.shared.f32 	[%r15+4], %f39;
	st.shared.f32 	[%r15+8], %f4;
	st.shared.f32 	[%r15+12], %f40;
	st.shared.f32 	[%r15+16], %f41;
	st.shared.u32 	[%r15+20], %r42;
	st.shared.f32 	[%r15+24], %f42;
	st.shared.f32 	[%r15+28], %f43;
	st.shared.f32 	[%r15+-32], %f32;
	st.shared.f32 	[%r15+-28], %f33;
	st.shared.f32 	[%r15+-24], %f3;
	st.shared.f32 	[%r15+-20], %f34;
	st.shared.f32 	[%r15+-16], %f35;
	st.shared.u32 	[%r15+-12], %r41;
	st.shared.f32 	[%r15+-8], %f36;
	st.shared.f32 	[%r15+-4], %f37;
$L__BB2_8:
	bar.sync 	0;
	add.s32 	%r117, %r117, 2;
	setp.ne.s32 	%p6, %r117, 0;
	@%p6 bra 	$L__BB2_2;
$L__BB2_9:
	and.b32  	%r44, %r1, 1;
	setp.eq.b32 	%p7, %r44, 1;
	not.pred 	%p8, %p7;
	@%p8 bra 	$L__BB2_14;
	add.s32 	%r46, %r1, -1;
	setp.ge.u32 	%p9, %r12, %r46;
	@%p9 bra 	$L__BB2_13;
	ld.shared.f32 	%f5, [%r15+8];
	ld.shared.f32 	%f6, [%r15+40];
	setp.leu.f32 	%p10, %f5, %f6;
	@%p10 bra 	$L__BB2_13;
	ld.shared.f32 	%f44, [%r15+32];
	ld.shared.f32 	%f45, [%r15+36];
	ld.shared.f32 	%f46, [%r15+44];
	ld.shared.f32 	%f47, [%r15+48];
	ld.shared.u32 	%r56, [%r15+52];
	ld.shared.f32 	%f48, [%r15+56];
	ld.shared.f32 	%f49, [%r15+60];
	ld.shared.f32 	%f50, [%r15];
	ld.shared.f32 	%f51, [%r15+4];
	ld.shared.f32 	%f52, [%r15+12];
	ld.shared.f32 	%f53, [%r15+16];
	ld.shared.u32 	%r57, [%r15+20];
	ld.shared.f32 	%f54, [%r15+24];
	ld.shared.f32 	%f55, [%r15+28];
	st.shared.f32 	[%r15+32], %f50;
	st.shared.f32 	[%r15+36], %f51;
	st.shared.f32 	[%r15+40], %f5;
	st.shared.f32 	[%r15+44], %f52;
	st.shared.f32 	[%r15+48], %f53;
	st.shared.u32 	[%r15+52], %r57;
	st.shared.f32 	[%r15+56], %f54;
	st.shared.f32 	[%r15+60], %f55;
	st.shared.f32 	[%r15], %f44;
	st.shared.f32 	[%r15+4], %f45;
	st.shared.f32 	[%r15+8], %f6;
	st.shared.f32 	[%r15+12], %f46;
	st.shared.f32 	[%r15+16], %f47;
	st.shared.u32 	[%r15+20], %r56;
	st.shared.f32 	[%r15+24], %f48;
	st.shared.f32 	[%r15+28], %f49;
$L__BB2_13:
	bar.sync 	0;
$L__BB2_14:
	ld.param.u64 	%rd10, [_Z7getBestP5rType_param_0];
	setp.eq.s32 	%p11, %r1, 1;
	ld.shared.f32 	%f56, [%r15];
	ld.shared.f32 	%f57, [%r15+4];
	ld.shared.f32 	%f58, [%r15+8];
	ld.shared.f32 	%f59, [%r15+12];
	ld.shared.f32 	%f60, [%r15+16];
	ld.shared.u32 	%r63, [%r15+20];
	ld.shared.f32 	%f61, [%r15+24];
	ld.shared.f32 	%f62, [%r15+28];
	cvta.to.global.u64 	%rd6, %rd10;
	add.s64 	%rd8, %rd6, %rd4;
	st.global.f32 	[%rd8], %f56;
	st.global.f32 	[%rd8+4], %f57;
	st.global.f32 	[%rd8+8], %f58;
	st.global.f32 	[%rd8+12], %f59;
	st.global.f32 	[%rd8+16], %f60;
	st.global.u32 	[%rd8+20], %r63;
	st.global.f32 	[%rd8+24], %f61;
	st.global.f32 	[%rd8+28], %f62;
	bar.sync 	0;
	add.s32 	%r69, %r16, 65536;
	mul.wide.u32 	%rd9, %r69, 32;
	add.s64 	%rd1, %rd6, %rd9;
	ld.global.f32 	%f63, [%rd1];
	ld.global.f32 	%f64, [%rd1+4];
	ld.global.f32 	%f65, [%rd1+8];
	ld.global.f32 	%f66, [%rd1+12];
	ld.global.f32 	%f67, [%rd1+16];
	ld.global.u32 	%r70, [%rd1+20];
	ld.global.f32 	%f68, [%rd1+24];
	ld.global.f32 	%f69, [%rd1+28];
	st.shared.f32 	[%r15], %f63;
	st.shared.f32 	[%r15+4], %f64;
	st.shared.f32 	[%r15+8], %f65;
	st.shared.f32 	[%r15+12], %f66;
	st.shared.f32 	[%r15+16], %f67;
	st.shared.u32 	[%r15+20], %r70;
	st.shared.f32 	[%r15+24], %f68;
	st.shared.f32 	[%r15+28], %f69;
	bar.sync 	0;
	@%p11 bra 	$L__BB2_23;
	and.b32  	%r72, %r1, -2;
	neg.s32 	%r118, %r72;
	add.s32 	%r74, %r1, -1;
$L__BB2_16:
	setp.ge.u32 	%p12, %r12, %r74;
	@%p12 bra 	$L__BB2_19;
	ld.shared.f32 	%f7, [%r15+8];
	ld.shared.f32 	%f8, [%r15+40];
	setp.leu.f32 	%p13, %f7, %f8;
	@%p13 bra 	$L__BB2_19;
	ld.shared.f32 	%f70, [%r15+32];
	ld.shared.f32 	%f71, [%r15+36];
	ld.shared.f32 	%f72, [%r15+44];
	ld.shared.f32 	%f73, [%r15+48];
	ld.shared.u32 	%r84, [%r15+52];
	ld.shared.f32 	%f74, [%r15+56];
	ld.shared.f32 	%f75, [%r15+60];
	ld.shared.f32 	%f76, [%r15];
	ld.shared.f32 	%f77, [%r15+4];
	ld.shared.f32 	%f78, [%r15+12];
	ld.shared.f32 	%f79, [%r15+16];
	ld.shared.u32 	%r85, [%r15+20];
	ld.shared.f32 	%f80, [%r15+24];
	ld.shared.f32 	%f81, [%r15+28];
	st.shared.f32 	[%r15+32], %f76;
	st.shared.f32 	[%r15+36], %f77;
	st.shared.f32 	[%r15+40], %f7;
	st.shared.f32 	[%r15+44], %f78;
	st.shared.f32 	[%r15+48], %f79;
	st.shared.u32 	[%r15+52], %r85;
	st.shared.f32 	[%r15+56], %f80;
	st.shared.f32 	[%r15+60], %f81;
	st.shared.f32 	[%r15], %f70;
	st.shared.f32 	[%r15+4], %f71;
	st.shared.f32 	[%r15+8], %f8;
	st.shared.f32 	[%r15+12], %f72;
	st.shared.f32 	[%r15+16], %f73;
	st.shared.u32 	[%r15+20], %r84;
	st.shared.f32 	[%r15+24], %f74;
	st.shared.f32 	[%r15+28], %f75;
$L__BB2_19:
	setp.eq.s32 	%p14, %r12, 0;
	bar.sync 	0;
	@%p14 bra 	$L__BB2_22;
	ld.shared.f32 	%f9, [%r15+8];
	ld.shared.f32 	%f10, [%r15+-24];
	setp.geu.f32 	%p15, %f9, %f10;
	@%p15 bra 	$L__BB2_22;
	ld.shared.f32 	%f82, [%r15];
	ld.shared.f32 	%f83, [%r15+4];
	ld.shared.f32 	%f84, [%r15+12];
	ld.shared.f32 	%f85, [%r15+16];
	ld.shared.u32 	%r95, [%r15+20];
	ld.shared.f32 	%f86, [%r15+24];
	ld.shared.f32 	%f87, [%r15+28];
	ld.shared.f32 	%f88, [%r15+-32];
	ld.shared.f32 	%f89, [%r15+-28];
	ld.shared.f32 	%f90, [%r15+-20];
	ld.shared.f32 	%f91, [%r15+-16];
	ld.shared.u32 	%r96, [%r15+-12];
	ld.shared.f32 	%f92, [%r15+-8];
	ld.shared.f32 	%f93, [%r15+-4];
	st.shared.f32 	[%r15], %f88;
	st.shared.f32 	[%r15+4], %f89;
	st.shared.f32 	[%r15+8], %f10;
	st.shared.f32 	[%r15+12], %f90;
	st.shared.f32 	[%r15+16], %f91;
	st.shared.u32 	[%r15+20], %r96;
	st.shared.f32 	[%r15+24], %f92;
	st.shared.f32 	[%r15+28], %f93;
	st.shared.f32 	[%r15+-32], %f82;
	st.shared.f32 	[%r15+-28], %f83;
	st.shared.f32 	[%r15+-24], %f9;
	st.shared.f32 	[%r15+-20], %f84;
	st.shared.f32 	[%r15+-16], %f85;
	st.shared.u32 	[%r15+-12], %r95;
	st.shared.f32 	[%r15+-8], %f86;
	st.shared.f32 	[%r15+-4], %f87;
$L__BB2_22:
	bar.sync 	0;
	add.s32 	%r118, %r118, 2;
	setp.ne.s32 	%p16, %r118, 0;
	@%p16 bra 	$L__BB2_16;
$L__BB2_23:
	setp.eq.b32 	%p17, %r44, 1;
	not.pred 	%p18, %p17;
	@%p18 bra 	$L__BB2_28;
	add.s32 	%r100, %r1, -1;
	setp.ge.u32 	%p19, %r12, %r100;
	@%p19 bra 	$L__BB2_27;
	ld.shared.f32 	%f11, [%r15+8];
	ld.shared.f32 	%f12, [%r15+40];
	setp.leu.f32 	%p20, %f11, %f12;
	@%p20 bra 	$L__BB2_27;
	ld.shared.f32 	%f94, [%r15+32];
	ld.shared.f32 	%f95, [%r15+36];
	ld.shared.f32 	%f96, [%r15+44];
	ld.shared.f32 	%f97, [%r15+48];
	ld.shared.u32 	%r110, [%r15+52];
	ld.shared.f32 	%f98, [%r15+56];
	ld.shared.f32 	%f99, [%r15+60];
	ld.shared.f32 	%f100, [%r15];
	ld.shared.f32 	%f101, [%r15+4];
	ld.shared.f32 	%f102, [%r15+12];
	ld.shared.f32 	%f103, [%r15+16];
	ld.shared.u32 	%r111, [%r15+20];
	ld.shared.f32 	%f104, [%r15+24];
	ld.shared.f32 	%f105, [%r15+28];
	st.shared.f32 	[%r15+32], %f100;
	st.shared.f32 	[%r15+36], %f101;
	st.shared.f32 	[%r15+40], %f11;
	st.shared.f32 	[%r15+44], %f102;
	st.shared.f32 	[%r15+48], %f103;
	st.shared.u32 	[%r15+52], %r111;
	st.shared.f32 	[%r15+56], %f104;
	st.shared.f32 	[%r15+60], %f105;
	st.shared.f32 	[%r15], %f94;
	st.shared.f32 	[%r15+4], %f95;
	st.shared.f32 	[%r15+8], %f12;
	st.shared.f32 	[%r15+12], %f96;
	st.shared.f32 	[%r15+16], %f97;
	st.shared.u32 	[%r15+20], %r110;
	st.shared.f32 	[%r15+24], %f98;
	st.shared.f32 	[%r15+28], %f99;
$L__BB2_27:
	bar.sync 	0;
$L__BB2_28:
	ld.shared.f32 	%f106, [%r15];
	ld.shared.f32 	%f107, [%r15+4];
	ld.shared.f32 	%f108, [%r15+8];
	ld.shared.f32 	%f109, [%r15+12];
	ld.shared.f32 	%f110, [%r15+16];
	ld.shared.u32 	%r116, [%r15+20];
	ld.shared.f32 	%f111, [%r15+24];
	ld.shared.f32 	%f112, [%r15+28];
	st.global.f32 	[%rd1], %f106;
	st.global.f32 	[%rd1+4], %f107;
	st.global.f32 	[%rd1+8], %f108;
	st.global.f32 	[%rd1+12], %f109;
	st.global.f32 	[%rd1+16], %f110;
	st.global.u32 	[%rd1+20], %r116;
	st.global.f32 	[%rd1+24], %f111;
	st.global.f32 	[%rd1+28], %f112;
	bar.sync 	0;
	ret;

}


// ===== COMPILED SASS (sm_100) =====

	.target	sm_100

	.elftype	@"ET_EXEC"


//--------------------- .note.nv.tkinfo           --------------------------
	.section	.note.nv.tkinfo,"",@"SHT_NOTE"
	.sectionflags	@"SHF_NOTE_NV_TKINFO"
	.tkinfo
        /*0018*/ 	.word	0x00000002
        /*0030*/ 	.string	""
        /*0030*/ 	.string	"ptxas"
        /*0030*/ 	.string	"Cuda compilation tools, release 13.0, V13.0.88"
        /*0030*/ 	.string	"Build cuda_13.0.r13.0/compiler.36424714_0"
        /*0030*/ 	.string	"-arch sm_100 -m 64 "



//--------------------- .note.nv.cuinfo           --------------------------
	.section	.note.nv.cuinfo,"",@"SHT_NOTE"
	.sectionflags	@"SHF_NOTE_NV_CUINFO"
        /*0018*/ 	.short	0x0002
        /*001a*/ 	.short	0x0064
        /*001c*/ 	.short	0x0082
	.zero		2


//--------------------- .nv.info                  --------------------------
	.section	.nv.info,"",@"SHT_CUDA_INFO"
	.align	4


	//----- nvinfo : EIATTR_REGCOUNT
	.align		4
        /*0000*/ 	.byte	0x04, 0x2f
        /*0002*/ 	.short	(.L_2 - .L_1)
	.align		4
.L_1:
        /*0004*/ 	.word	index@(_Z21calculateAllInterInfoP6PlayerP5PointP5rTypePfS5_)
        /*0008*/ 	.word	0x00000060


	//----- nvinfo : EIATTR_FRAME_SIZE
	.align		4
.L_2:
        /*000c*/ 	.byte	0x04, 0x11
        /*000e*/ 	.short	(.L_4 - .L_3)
	.align		4
.L_3:
        /*0010*/ 	.word	index@($__internal_3_$__cuda_sm20_dsqrt_rn_f64_mediumpath_v1)
        /*0014*/ 	.word	0x00000008


	//----- nvinfo : EIATTR_FRAME_SIZE
	.align		4
.L_4:
        /*0018*/ 	.byte	0x04, 0x11
        /*001a*/ 	.short	(.L_6 - .L_5)
	.align		4
.L_5:
        /*001c*/ 	.word	index@($__internal_2_$__cuda_sm3x_div_rn_noftz_f32_slowpath)
        /*0020*/ 	.word	0x00000008


	//----- nvinfo : EIATTR_FRAME_SIZE
	.align		4
.L_6:
        /*0024*/ 	.byte	0x04, 0x11
        /*0026*/ 	.short	(.L_8 - .L_7)
	.align		4
.L_7:
        /*0028*/ 	.word	index@($__internal_1_$__cuda_sm20_sqrt_rn_f32_slowpath)
        /*002c*/ 	.word	0x00000008


	//----- nvinfo : EIATTR_FRAME_SIZE
	.align		4
.L_8:
        /*0030*/ 	.byte	0x04, 0x11
        /*0032*/ 	.short	(.L_10 - .L_9)
	.align		4
.L_9:
        /*0034*/ 	.word	index@($__internal_0_$__cuda_sm20_div_rn_f64_full)
        /*0038*/ 	.word	0x00000008


	//----- nvinfo : EIATTR_FRAME_SIZE
	.align		4
.L_10:
        /*003c*/ 	.byte	0x04, 0x11
        /*003e*/ 	.short	(.L_12 - .L_11)
	.align		4
.L_11:
        /*0040*/ 	.word	index@($_Z21calculateAllInterInfoP6PlayerP5PointP5rTypePfS5_$_Z22CUDA_compute_motion_1dfffffffRf)
        /*0044*/ 	.word	0x00000008


	//----- nvinfo : EIATTR_FRAME_SIZE
	.align		4
.L_12:
        /*0048*/ 	.byte	0x04, 0x11
        /*004a*/ 	.short	(.L_14 - .L_13)
	.align		4
.L_13:
        /*004c*/ 	.word	index@(_Z21calculateAllInterInfoP6PlayerP5PointP5rTypePfS5_)
        /*0050*/ 	.word	0x00000008


	//----- nvinfo : EIATTR_REGCOUNT
	.align		4
.L_14:
        /*0054*/ 	.byte	0x04, 0x2f
        /*0056*/ 	.short	(.L_16 - .L_15)
	.align		4
.L_15:
        /*0058*/ 	.word	index@(_Z7getBestP5rType)
        /*005c*/ 	.word	0x0000001a


	//----- nvinfo : EIATTR_FRAME_SIZE
	.align		4
.L_16:
        /*0060*/ 	.byte	0x04, 0x11
        /*0062*/ 	.short	(.L_18 - .L_17)
	.align		4
.L_17:
        /*0064*/ 	.word	index@(_Z7getBestP5rType)
        /*0068*/ 	.word	0x00000000


	//----- nvinfo : EIATTR_MIN_STACK_SIZE
	.align		4
.L_18:
        /*006c*/ 	.byte	0x04, 0x12
        /*006e*/ 	.short	(.L_20 - .L_19)
	.align		4
.L_19:
        /*0070*/ 	.word	index@(_Z7getBestP5rType)
        /*0074*/ 	.word	0x00000000


	//----- nvinfo : EIATTR_MIN_STACK_SIZE
	.align		4
.L_20:
        /*0078*/ 	.byte	0x04, 0x12
        /*007a*/ 	.short	(.L_22 - .L_21)
	.align		4
.L_21:
        /*007c*/ 	.word	index@(_Z21calculateAllInterInfoP6PlayerP5PointP5rTypePfS5_)
        /*0080*/ 	.word	0x00000008
.L_22:


//--------------------- .nv.compat                --------------------------
	.section	.nv.compat,"",@"SHT_CUDA_COMPAT_INFO"
	.align	4
        /*0000*/ 	.byte	0x02, 0x09, 0x00, 0x00, 0x02, 0x02, 0x01, 0x00, 0x02, 0x05, 0x05, 0x00, 0x03, 0x07, 0x01, 0x01
        /*0010*/ 	.byte	0x02, 0x03, 0x00, 0x00, 0x02, 0x06, 0x01, 0x00, 0x04, 0x0b, 0x08, 0x00, 0x01, 0x00, 0x00, 0x00
        /*0020*/ 	.byte	0x00, 0x00, 0x00, 0x00


//--------------------- .nv.info._Z7getBestP5rType --------------------------
	.section	.nv.info._Z7getBestP5rType,"",@"SHT_CUDA_INFO"
	.sectionflags	@""
	.align	4


	//----- nvinfo : EIATTR_CUDA_API_VERSION
	.align		4
        /*0000*/ 	.byte	0x04, 0x37
        /*0002*/ 	.short	(.L_24 - .L_23)
.L_23:
        /*0004*/ 	.word	0x00000082


	//----- nvinfo : EIATTR_KPARAM_INFO
	.align		4
.L_24:
        /*0008*/ 	.byte	0x04, 0x17
        /*000a*/ 	.short	(.L_26 - .L_25)
.L_25:
        /*000c*/ 	.word	0x00000000
        /*0010*/ 	.short	0x0000
        /*0012*/ 	.short	0x0000
        /*0014*/ 	.byte	0x00, 0xf5, 0x21, 0x00


	//----- nvinfo : EIATTR_SPARSE_MMA_MASK
	.align		4
.L_26:
        /*0018*/ 	.byte	0x03, 0x50
        /*001a*/ 	.short	0x0000


	//----- nvinfo : EIATTR_MAXREG_COUNT
	.align		4
        /*001c*/ 	.byte	0x03, 0x1b
        /*001e*/ 	.short	0x00ff


	//----- nvinfo : EIATTR_NUM_BARRIERS
	.align		4
        /*0020*/ 	.byte	0x02, 0x4c
        /*0022*/ 	.byte	0x01
	.zero		1


	//----- nvinfo : EIATTR_MERCURY_ISA_VERSION
	.align		4
        /*0024*/ 	.byte	0x03, 0x5f
        /*0026*/ 	.short	0x0101


	//----- nvinfo : EIATTR_VRC_CTA_INIT_COUNT
	.align		4
        /*0028*/ 	.byte	0x02, 0x4a
	.zero		1
	.zero		1


	//----- nvinfo : EIATTR_EXIT_INSTR_OFFSETS
	.align		4
        /*002c*/ 	.byte	0x04, 0x1c
        /*002e*/ 	.short	(.L_28 - .L_27)


	//   ....[0]....
.L_27:
        /*0030*/ 	.word	0x00000aa0


	//----- nvinfo : EIATTR_CRS_STACK_SIZE
	.align		4
.L_28:
        /*0034*/ 	.byte	0x04, 0x1e
        /*0036*/ 	.short	(.L_30 - .L_29)
.L_29:
        /*0038*/ 	.word	0x00000000


	//----- nvinfo : EIATTR_CBANK_PARAM_SIZE
	.align		4
.L_30:
        /*003c*/ 	.byte	0x03, 0x19
        /*003e*/ 	.short	0x0008


	//----- nvinfo : EIATTR_PARAM_CBANK
	.align		4
        /*0040*/ 	.byte	0x04, 0x0a
        /*0042*/ 	.short	(.L_32 - .L_31)
	.align		4
.L_31:
        /*0044*/ 	.word	index@(.nv.constant0._Z7getBestP5rType)
        /*0048*/ 	.short	0x0380
        /*004a*/ 	.short	0x0008


	//----- nvinfo : EIATTR_SW_WAR
	.align		4
.L_32:
        /*004c*/ 	.byte	0x04, 0x36
        /*004e*/ 	.short	(.L_34 - .L_33)
.L_33:
        /*0050*/ 	.word	0x00000008
.L_34:


//--------------------- .nv.info._Z21calculateAllInterInfoP6PlayerP5PointP5rTypePfS5_ --------------------------
	.section	.nv.info._Z21calculateAllInterInfoP6PlayerP5PointP5rTypePfS5_,"",@"SHT_CUDA_INFO"
	.sectionflags	@""
	.align	4


	//----- nvinfo : EIATTR_CUDA_API_VERSION
	.align		4
        /*0000*/ 	.byte	0x04, 0x37
        /*0002*/ 	.short	(.L_36 - .L_35)
.L_35:
        /*0004*/ 	.word	0x00000082


	//----- nvinfo : EIATTR_KPARAM_INFO
	.align		4
.L_36:
        /*0008*/ 	.byte	0x04, 0x17
        /*000a*/ 	.short	(.L_38 - .L_37)
.L_37:
        /*000c*/ 	.word	0x00000000
        /*0010*/ 	.short	0x0004
        /*0012*/ 	.short	0x0020
        /*0014*/ 	.byte	0x00, 0xf5, 0x21, 0x00


	//----- nvinfo : EIATTR_KPARAM_INFO
	.align		4
.L_38:
        /*0018*/ 	.byte	0x04, 0x17
        /*001a*/ 	.short	(.L_40 - .L_39)
.L_39:
        /*001c*/ 	.word	0x00000000
        /*0020*/ 	.short	0x0003
        /*0022*/ 	.short	0x0018
        /*0024*/ 	.byte	0x00, 0xf5, 0x21, 0x00


	//----- nvinfo : EIATTR_KPARAM_INFO
	.align		4
.L_40:
        /*0028*/ 	.byte	0x04, 0x17
        /*002a*/ 	.short	(.L_42 - .L_41)
.L_41:
        /*002c*/ 	.word	0x00000000
        /*0030*/ 	.short	0x0002
        /*0032*/ 	.short	0x0010
        /*0034*/ 	.byte	0x00, 0xf5, 0x21, 0x00


	//----- nvinfo : EIATTR_KPARAM_INFO
	.align		4
.L_42:
        /*0038*/ 	.byte	0x04, 0x17
        /*003a*/ 	.short	(.L_44 - .L_43)
.L_43:
        /*003c*/ 	.word	0x00000000
        /*0040*/ 	.short	0x0001
        /*0042*/ 	.short	0x0008
        /*0044*/ 	.byte	0x00, 0xf5, 0x21, 0x00


	//----- nvinfo : EIATTR_KPARAM_INFO
	.align		4
.L_44:
        /*0048*/ 	.byte	0x04, 0x17
        /*004a*/ 	.short	(.L_46 - .L_45)
.L_45:
        /*004c*/ 	.word	0x00000000
        /*0050*/ 	.short	0x0000
        /*0052*/ 	.short	0x0000
        /*0054*/ 	.byte	0x00, 0xf5, 0x21, 0x00


	//----- nvinfo : EIATTR_SPARSE_MMA_MASK
	.align		4
.L_46:
        /*0058*/ 	.byte	0x03, 0x50
        /*005a*/ 	.short	0x0000


	//----- nvinfo : EIATTR_MAXREG_COUNT
	.align		4
        /*005c*/ 	.byte	0x03, 0x1b
        /*005e*/ 	.short	0x00ff


	//----- nvinfo : EIATTR_NUM_BARRIERS
	.align		4
        /*0060*/ 	.byte	0x02, 0x4c
        /*0062*/ 	.byte	0x01
	.zero		1


	//----- nvinfo : EIATTR_MERCURY_ISA_VERSION
	.align		4
        /*0064*/ 	.byte	0x03, 0x5f
        /*0066*/ 	.short	0x0101


	//----- nvinfo : EIATTR_VRC_CTA_INIT_COUNT
	.align		4
        /*0068*/ 	.byte	0x02, 0x4a
	.zero		1
	.zero		1


	//----- nvinfo : EIATTR_EXIT_INSTR_OFFSETS
	.align		4
        /*006c*/ 	.byte	0x04, 0x1c
        /*006e*/ 	.short	(.L_48 - .L_47)


	//   ....[0]....
.L_47:
        /*0070*/ 	.word	0x000085f0


	//----- nvinfo : EIATTR_CRS_STACK_SIZE
	.align		4
.L_48:
        /*0074*/ 	.byte	0x04, 0x1e
        /*0076*/ 	.short	(.L_50 - .L_49)
.L_49:
        /*0078*/ 	.word	0x00000000


	//----- nvinfo : EIATTR_CBANK_PARAM_SIZE
	.align		4
.L_50:
        /*007c*/ 	.byte	0x03, 0x19
        /*007e*/ 	.short	0x0028


	//----- nvinfo : EIATTR_PARAM_CBANK
	.align		4
        /*0080*/ 	.byte	0x04, 0x0a
        /*0082*/ 	.short	(.L_52 - .L_51)
	.align		4
.L_51:
        /*0084*/ 	.word	index@(.nv.constant0._Z21calculateAllInterInfoP6PlayerP5PointP5rTypePfS5_)
        /*0088*/ 	.short	0x0380
        /*008a*/ 	.short	0x0028


	//----- nvinfo : EIATTR_SW_WAR
	.align		4
.L_52:
        /*008c*/ 	.byte	0x04, 0x36
        /*008e*/ 	.short	(.L_54 - .L_53)
.L_53:
        /*0090*/ 	.word	0x00000008
.L_54:


//--------------------- .nv.callgraph             --------------------------
	.section	.nv.callgraph,"",@"SHT_CUDA_CALLGRAPH"
	.align	4
	.sectionentsize	8
	.align		4
        /*0000*/ 	.word	0x00000000
	.align		4
        /*0004*/ 	.word	0xffffffff
	.align		4
        /*0008*/ 	.word	0x00000000
	.align		4
        /*000c*/ 	.word	0xfffffffe
	.align		4
        /*0010*/ 	.word	0x00000000
	.align		4
        /*0014*/ 	.word	0xfffffffd
	.align		4
        /*0018*/ 	.word	0x00000000
	.align		4
        /*001c*/ 	.word	0xfffffffc


//--------------------- .nv.constant4             --------------------------
	.section	.nv.constant4,"a",@progbits
	.align	8
	.align		8
.nv.constant4:
        /*0000*/ 	.dword	__cudart_sin_cos_coeffs


//--------------------- .text._Z7getBestP5rType   --------------------------
	.section	.text._Z7getBestP5rType,"ax",@progbits
	.align	128
        .global         _Z7getBestP5rType
        .type           _Z7getBestP5rType,@function
        .size           _Z7getBestP5rType,(.L_x_213 - _Z7getBestP5rType)
        .other          _Z7getBestP5rType,@"STO_CUDA_ENTRY STV_DEFAULT"
_Z7getBestP5rType:
.text._Z7getBestP5rType:
[----:B------:R-:W-:Y:S01]  /*0000*/  LDC R1, c[0x0][0x37c] ;  /* 0x0000df00ff017b82 */ /* 0x000fe20000000800 */
[----:B------:R-:W0:Y:S07]  /*0010*/  S2R R0, SR_TID.X ;  /* 0x0000000000007919 */ /* 0x000e2e0000002100 */
[----:B------:R-:W-:Y:S01]  /*0020*/  S2UR UR4, SR_CTAID.Y ;  /* 0x00000000000479c3 */ /* 0x000fe20000002600 */
[----:B------:R-:W1:Y:S01]  /*0030*/  LDCU UR5, c[0x0][0x370] ;  /* 0x00006e00ff0577ac */ /* 0x000e620008000800 */
[----:B------:R-:W2:Y:S06]  /*0040*/  LDCU.64 UR8, c[0x0][0x358] ;  /* 0x00006b00ff0877ac */ /* 0x000eac0008000a00 */
[----:B------:R-:W1:Y:S08]  /*0050*/  S2UR UR6, SR_CTAID.X ;  /* 0x00000000000679c3 */ /* 0x000e700000002500 */
[----:B------:R-:W0:Y:S08]  /*0060*/  LDC R3, c[0x0][0x360] ;  /* 0x0000d800ff037b82 */ /* 0x000e300000000800 */
[----:B------:R-:W3:Y:S01]  /*0070*/  LDC.64 R12, c[0x0][0x380] ;  /* 0x0000e000ff0c7b82 */ /* 0x000ee20000000a00 */
[----:B-1----:R-:W-:-:S06]  /*0080*/  UIMAD UR4, UR4, UR5, UR6 ;  /* 0x00000005040472a4 */ /* 0x002fcc000f8e0206 */
[----:B0-----:R-:W-:-:S04]  /*0090*/  IMAD R21, R3, UR4, R0 ;  /* 0x0000000403157c24 */ /* 0x001fc8000f8e0200 */
[----:B---3--:R-:W-:-:S05]  /*00a0*/  IMAD.WIDE.U32 R12, R21, 0x20, R12 ;  /* 0x00000020150c7825 */ /* 0x008fca00078e000c */
[----:B--2---:R-:W2:Y:S04]  /*00b0*/  LDG.E R4, desc[UR8][R12.64] ;  /* 0x000000080c047981 */ /* 0x004ea8000c1e1900 */
[----:B------:R-:W2:Y:S04]  /*00c0*/  LDG.E R5, desc[UR8][R12.64+0x4] ;  /* 0x000004080c057981 */ /* 0x000ea8000c1e1900 */
[----:B------:R-:W2:Y:S04]  /*00d0*/  LDG.E R6, desc[UR8][R12.64+0x8] ;  /* 0x000008080c067981 */ /* 0x000ea8000c1e1900 */
[----:B------:R-:W2:Y:S04]  /*00e0*/  LDG.E R7, desc[UR8][R12.64+0xc] ;  /* 0x00000c080c077981 */ /* 0x000ea8000c1e1900 */
[----:B------:R-:W3:Y:S04]  /*00f0*/  LDG.E R8, desc[UR8][R12.64+0x10] ;  /* 0x000010080c087981 */ /* 0x000ee8000c1e1900 */
[----:B------:R-:W3:Y:S04]  /*0100*/  LDG.E R9, desc[UR8][R12.64+0x14] ;  /* 0x000014080c097981 */ /* 0x000ee8000c1e1900 */
[----:B------:R-:W3:Y:S04]  /*0110*/  LDG.E R10, desc[UR8][R12.64+0x18] ;  /* 0x000018080c0a7981 */ /* 0x000ee8000c1e1900 */
[----:B------:R-:W3:Y:S01]  /*0120*/  LDG.E R11, desc[UR8][R12.64+0x1c] ;  /* 0x00001c080c0b7981 */ /* 0x000ee2000c1e1900 */
[----:B------:R-:W0:Y:S01]  /*0130*/  S2UR UR5, SR_CgaCtaId ;  /* 0x00000000000579c3 */ /* 0x000e220000008800 */
[----:B------:R-:W-:Y:S01]  /*0140*/  UMOV UR4, 0x400 ;  /* 0x0000040000047882 */ /* 0x000fe20000000000 */
[----:B------:R-:W-:Y:S01]  /*0150*/  ISETP.NE.AND P0, PT, R3, 0x1, PT ;  /* 0x000000010300780c */ /* 0x000fe20003f05270 */
[----:B0-----:R-:W-:-:S06]  /*0160*/  ULEA UR4, UR5, UR4, 0x18 ;  /* 0x0000000405047291 */ /* 0x001fcc000f8ec0ff */
[----:B------:R-:W-:-:S05]  /*0170*/  LEA R2, R0, UR4, 0x5 ;  /* 0x0000000400027c11 */ /* 0x000fca000f8e28ff */
[----:B--2---:R0:W-:Y:S04]  /*0180*/  STS.128 [R2], R4 ;  /* 0x0000000402007388 */ /* 0x0041e80000000c00 */
[----:B---3--:R0:W-:Y:S01]  /*0190*/  STS.128 [R2+0x10], R8 ;  /* 0x0000100802007388 */ /* 0x0081e20000000c00 */
[----:B------:R-:W-:Y:S06]  /*01a0*/  BAR.SYNC.DEFER_BLOCKING 0x0 ;  /* 0x0000000000007b1d */ /* 0x000fec0000010000 */
[----:B------:R-:W-:Y:S05]  /*01b0*/  @!P0 BRA `(.L_x_0) ;  /* 0x0000000000888947 */ /* 0x000fea0003800000 */
[C---:B0-----:R-:W-:Y:S01]  /*01c0*/  VIADD R5, R3.reuse, 0xffffffff ;  /* 0xffffffff03057836 */ /* 0x041fe20000000000 */
[----:B------:R-:W-:-:S04]  /*01d0*/  LOP3.LUT R20, R3, 0xfffffffe, RZ, 0xc0, !PT ;  /* 0xfffffffe03147812 */ /* 0x000fc800078ec0ff */
[----:B------:R-:W-:Y:S01]  /*01e0*/  ISETP.GE.U32.AND P0, PT, R0, R5, PT ;  /* 0x000000050000720c */ /* 0x000fe20003f06070 */
[----:B------:R-:W-:-:S12]  /*01f0*/  IMAD.MOV R20, RZ, RZ, -R20 ;  /* 0x000000ffff147224 */ /* 0x000fd800078e0a14 */
.L_x_5:
[----:B------:R-:W-:Y:S04]  /*0200*/  BSSY.RECONVERGENT B0, `(.L_x_1) ;  /* 0x000000b000007945 */ /* 0x000fe80003800200 */
[----:B--23--:R-:W-:Y:S05]  /*0210*/  @P0 BRA `(.L_x_2) ;  /* 0x0000000000240947 */ /* 0x00cfea0003800000 */
[----:B------:R-:W-:Y:S04]  /*0220*/  LDS.128 R4, [R2] ;  /* 0x0000000002047984 */ /* 0x000fe80000000c00 */
[----:B------:R-:W0:Y:S02]  /*0230*/  LDS.128 R8, [R2+0x20] ;  /* 0x0000200002087984 */ /* 0x000e240000000c00 */
[----:B0-----:R-:W-:-:S13]  /*0240*/  FSETP.GT.AND P1, PT, R6, R10, PT ;  /* 0x0000000a0600720b */ /* 0x001fda0003f24000 */
[----:B------:R-:W0:Y:S04]  /*0250*/  @P1 LDS.128 R12, [R2+0x10] ;  /* 0x00001000020c1984 */ /* 0x000e280000000c00 */
[----:B------:R-:W1:Y:S04]  /*0260*/  @P1 LDS.128 R16, [R2+0x30] ;  /* 0x0000300002101984 */ /* 0x000e680000000c00 */
[----:B------:R2:W-:Y:S04]  /*0270*/  @P1 STS.128 [R2+0x20], R4 ;  /* 0x0000200402001388 */ /* 0x0005e80000000c00 */
[----:B------:R2:W-:Y:S04]  /*0280*/  @P1 STS.128 [R2], R8 ;  /* 0x0000000802001388 */ /* 0x0005e80000000c00 */
[----:B0-----:R2:W-:Y:S04]  /*0290*/  @P1 STS.128 [R2+0x30], R12 ;  /* 0x0000300c02001388 */ /* 0x0015e80000000c00 */
[----:B-1----:R2:W-:Y:S02]  /*02a0*/  @P1 STS.128 [R2+0x10], R16 ;  /* 0x0000101002001388 */ /* 0x0025e40000000c00 */
.L_x_2:
[----:B------:R-:W-:Y:S05]  /*02b0*/  BSYNC.RECONVERGENT B0 ;  /* 0x0000000000007941 */ /* 0x000fea0003800200 */
.L_x_1:
[----:B------:R-:W-:Y:S01]  /*02c0*/  BAR.SYNC.DEFER_BLOCKING 0x0 ;  /* 0x0000000000007b1d */ /* 0x000fe20000010000 */
[----:B------:R-:W-:Y:S01]  /*02d0*/  ISETP.NE.AND P2, PT, R0, RZ, PT ;  /* 0x000000ff0000720c */ /* 0x000fe20003f45270 */
[----:B------:R-:W-:-:S04]  /*02e0*/  VIADD R20, R20, 0x2 ;  /* 0x0000000214147836 */ /* 0x000fc80000000000 */
[----:B------:R-:W-:Y:S01]  /*02f0*/  BSSY.RECONVERGENT B0, `(.L_x_3) ;  /* 0x000000c000007945 */ /* 0x000fe20003800200 */
[----:B------:R-:W-:-:S07]  /*0300*/  ISETP.NE.AND P1, PT, R20, RZ, PT ;  /* 0x000000ff1400720c */ /* 0x000fce0003f25270 */
[----:B------:R-:W-:Y:S06]  /*0310*/  @!P2 BRA `(.L_x_4) ;  /* 0x000000000024a947 */ /* 0x000fec0003800000 */
[----:B--2---:R-:W-:Y:S04]  /*0320*/  LDS.128 R4, [R2] ;  /* 0x0000000002047984 */ /* 0x004fe80000000c00 */
[----:B------:R-:W0:Y:S02]  /*0330*/  LDS.128 R8, [R2+-0x20] ;  /* 0xffffe00002087984 */ /* 0x000e240000000c00 */
[----:B0-----:R-:W-:-:S13]  /*0340*/  FSETP.GEU.AND P2, PT, R6, R10, PT ;  /* 0x0000000a0600720b */ /* 0x001fda0003f4e000 */
[----:B------:R-:W0:Y:S04]  /*0350*/  @!P2 LDS.128 R12, [R2+-0x10] ;  /* 0xfffff000020ca984 */ /* 0x000e280000000c00 */
[----:B------:R-:W1:Y:S04]  /*0360*/  @!P2 LDS.128 R16, [R2+0x10] ;  /* 0x000010000210a984 */ /* 0x000e680000000c00 */
[----:B------:R3:W-:Y:S04]  /*0370*/  @!P2 STS.128 [R2], R8 ;  /* 0x000000080200a388 */ /* 0x0007e80000000c00 */
[----:B------:R3:W-:Y:S04]  /*0380*/  @!P2 STS.128 [R2+-0x20], R4 ;  /* 0xffffe0040200a388 */ /* 0x0007e80000000c00 */
[----:B0-----:R3:W-:Y:S04]  /*0390*/  @!P2 STS.128 [R2+0x10], R12 ;  /* 0x0000100c0200a388 */ /* 0x0017e80000000c00 */
[----:B-1----:R3:W-:Y:S02]  /*03a0*/  @!P2 STS.128 [R2+-0x10], R16 ;  /* 0xfffff0100200a388 */ /* 0x0027e40000000c00 */
.L_x_4:
[----:B------:R-:W-:Y:S05]  /*03b0*/  BSYNC.RECONVERGENT B0 ;  /* 0x0000000000007941 */ /* 0x000fea0003800200 */
.L_x_3:
[----:B------:R-:W-:Y:S06]  /*03c0*/  BAR.SYNC.DEFER_BLOCKING 0x0 ;  /* 0x0000000000007b1d */ /* 0x000fec0000010000 */
[----:B------:R-:W-:Y:S05]  /*03d0*/  @P1 BRA `(.L_x_5) ;  /* 0xfffffffc00881947 */ /* 0x000fea000383ffff */
.L_x_0:
[----:B------:R-:W-:-:S04]  /*03e0*/  LOP3.LUT R20, R3, 0x1, RZ, 0xc0, !PT ;  /* 0x0000000103147812 */ /* 0x000fc800078ec0ff */
[----:B------:R-:W-:-:S13]  /*03f0*/  ISETP.NE.U32.AND P0, PT, R20, 0x1, PT ;  /* 0x000000011400780c */ /* 0x000fda0003f05070 */
[----:B------:R-:W-:Y:S05]  /*0400*/  @P0 BRA `(.L_x_6) ;  /* 0x00000000003c0947 */ /* 0x000fea0003800000 */
[----:B0-23--:R-:W-:Y:S01]  /*0410*/  VIADD R5, R3, 0xffffffff ;  /* 0xffffffff03057836 */ /* 0x00dfe20000000000 */
[----:B------:R-:W-:Y:S04]  /*0420*/  BSSY.RECONVERGENT B0, `(.L_x_7) ;  /* 0x000000c000007945 */ /* 0x000fe80003800200 */
[----:B------:R-:W-:-:S13]  /*0430*/  ISETP.GE.U32.AND P0, PT, R0, R5, PT ;  /* 0x000000050000720c */ /* 0x000fda0003f06070 */
[----:B------:R-:W-:Y:S05]  /*0440*/  @P0 BRA `(.L_x_8) ;  /* 0x0000000000240947 */ /* 0x000fea0003800000 */
        /* <DEDUP_REMOVED lines=9> */
.L_x_8:
[----:B------:R-:W-:Y:S05]  /*04e0*/  BSYNC.RECONVERGENT B0 ;  /* 0x0000000000007941 */ /* 0x000fea0003800200 */
.L_x_7:
[----:B------:R-:W-:Y:S06]  /*04f0*/  BAR.SYNC.DEFER_BLOCKING 0x0 ;  /* 0x0000000000007b1d */ /* 0x000fec0000010000 */
.L_x_6:
[----:B0-23--:R-:W0:Y:S01]  /*0500*/  LDS.128 R4, [R2] ;  /* 0x0000000002047984 */ /* 0x00de220000000c00 */
[----:B------:R-:W1:Y:S01]  /*0510*/  LDC.64 R22, c[0x0][0x380] ;  /* 0x0000e000ff167b82 */ /* 0x000e620000000a00 */
[C---:B------:R-:W-:Y:S02]  /*0520*/  VIADD R13, R21.reuse, 0x10000 ;  /* 0x00010000150d7836 */ /* 0x040fe40000000000 */
[----:B------:R-:W2:Y:S01]  /*0530*/  LDS.128 R8, [R2+0x10] ;  /* 0x0000100002087984 */ /* 0x000ea20000000c00 */
[----:B-1----:R-:W-:-:S04]  /*0540*/  IMAD.WIDE.U32 R16, R21, 0x20, R22 ;  /* 0x0000002015107825 */ /* 0x002fc800078e0016 */
[----:B------:R-:W-:Y:S01]  /*0550*/  IMAD.WIDE.U32 R22, R13, 0x20, R22 ;  /* 0x000000200d167825 */ /* 0x000fe200078e0016 */
[----:B0-----:R0:W-:Y:S04]  /*0560*/  STG.E desc[UR8][R16.64], R4 ;  /* 0x0000000410007986 */ /* 0x0011e8000c101908 */
[----:B------:R1:W-:Y:S04]  /*0570*/  STG.E desc[UR8][R16.64+0x4], R5 ;  /* 0x0000040510007986 */ /* 0x0003e8000c101908 */
[----:B------:R3:W-:Y:S04]  /*0580*/  STG.E desc[UR8][R16.64+0x8], R6 ;  /* 0x0000080610007986 */ /* 0x0007e8000c101908 */
[----:B------:R4:W-:Y:S04]  /*0590*/  STG.E desc[UR8][R16.64+0xc], R7 ;  /* 0x00000c0710007986 */ /* 0x0009e8000c101908 */
[----:B--2---:R2:W-:Y:S04]  /*05a0*/  STG.E desc[UR8][R16.64+0x10], R8 ;  /* 0x0000100810007986 */ /* 0x0045e8000c101908 */
[----:B------:R2:W-:Y:S04]  /*05b0*/  STG.E desc[UR8][R16.64+0x14], R9 ;  /* 0x0000140910007986 */ /* 0x0005e8000c101908 */
[----:B------:R2:W-:Y:S04]  /*05c0*/  STG.E desc[UR8][R16.64+0x18], R10 ;  /* 0x0000180a10007986 */ /* 0x0005e8000c101908 */
[----:B------:R2:W-:Y:S01]  /*05d0*/  STG.E desc[UR8][R16.64+0x1c], R11 ;  /* 0x00001c0b10007986 */ /* 0x0005e2000c101908 */
[----:B------:R-:W-:Y:S06]  /*05e0*/  BAR.SYNC.DEFER_BLOCKING 0x0 ;  /* 0x0000000000007b1d */ /* 0x000fec0000010000 */
[----:B------:R-:W5:Y:S04]  /*05f0*/  LDG.E R12, desc[UR8][R22.64] ;  /* 0x00000008160c7981 */ /* 0x000f68000c1e1900 */
[----:B------:R-:W5:Y:S04]  /*0600*/  LDG.E R13, desc[UR8][R22.64+0x4] ;  /* 0x00000408160d7981 */ /* 0x000f68000c1e1900 */
[----:B------:R-:W5:Y:S04]  /*0610*/  LDG.E R14, desc[UR8][R22.64+0x8] ;  /* 0x00000808160e7981 */ /* 0x000f68000c1e1900 */
[----:B------:R-:W5:Y:S04]  /*0620*/  LDG.E R15, desc[UR8][R22.64+0xc] ;  /* 0x00000c08160f7981 */ /* 0x000f68000c1e1900 */
[----:B0-----:R-:W2:Y:S04]  /*0630*/  LDG.E R4, desc[UR8][R22.64+0x10] ;  /* 0x0000100816047981 */ /* 0x001ea8000c1e1900 */
[----:B-1----:R-:W2:Y:S04]  /*0640*/  LDG.E R5, desc[UR8][R22.64+0x14] ;  /* 0x0000140816057981 */ /* 0x002ea8000c1e1900 */
[----:B---3--:R-:W2:Y:S04]  /*0650*/  LDG.E R6, desc[UR8][R22.64+0x18] ;  /* 0x0000180816067981 */ /* 0x008ea8000c1e1900 */
[----:B----4-:R-:W2:Y:S01]  /*0660*/  LDG.E R7, desc[UR8][R22.64+0x1c] ;  /* 0x00001c0816077981 */ /* 0x010ea2000c1e1900 */
[----:B------:R-:W-:-:S03]  /*0670*/  ISETP.NE.AND P0, PT, R3, 0x1, PT ;  /* 0x000000010300780c */ /* 0x000fc60003f05270 */
[----:B-----5:R0:W-:Y:S04]  /*0680*/  STS.128 [R2], R12 ;  /* 0x0000000c02007388 */ /* 0x0201e80000000c00 */
[----:B--2---:R0:W-:Y:S01]  /*0690*/  STS.128 [R2+0x10], R4 ;  /* 0x0000100402007388 */ /* 0x0041e20000000c00 */
[----:B------:R-:W-:Y:S06]  /*06a0*/  BAR.SYNC.DEFER_BLOCKING 0x0 ;  /* 0x0000000000007b1d */ /* 0x000fec0000010000 */
[----:B------:R-:W-:Y:S05]  /*06b0*/  @!P0 BRA `(.L_x_9) ;  /* 0x0000000000888947 */ /* 0x000fea0003800000 */
[C---:B0-----:R-:W-:Y:S01]  /*06c0*/  VIADD R5, R3.reuse, 0xffffffff ;  /* 0xffffffff03057836 */ /* 0x041fe20000000000 */
[----:B------:R-:W-:-:S04]  /*06d0*/  LOP3.LUT R21, R3, 0xfffffffe, RZ, 0xc0, !PT ;  /* 0xfffffffe03157812 */ /* 0x000fc800078ec0ff */
[----:B------:R-:W-:Y:S01]  /*06e0*/  ISETP.GE.U32.AND P0, PT, R0, R5, PT ;  /* 0x000000050000720c */ /* 0x000fe20003f06070 */
[----:B------:R-:W-:-:S12]  /*06f0*/  IMAD.MOV R21, RZ, RZ, -R21 ;  /* 0x000000ffff157224 */ /* 0x000fd800078e0a15 */
.L_x_14:
        /* <DEDUP_REMOVED lines=11> */
.L_x_11:
[----:B------:R-:W-:Y:S05]  /*07b0*/  BSYNC.RECONVERGENT B0 ;  /* 0x0000000000007941 */ /* 0x000fea0003800200 */
.L_x_10:
        /* <DEDUP_REMOVED lines=15> */
.L_x_13:
[----:B------:R-:W-:Y:S05]  /*08b0*/  BSYNC.RECONVERGENT B0 ;  /* 0x0000000000007941 */ /* 0x000fea0003800200 */
.L_x_12:
[----:B------:R-:W-:Y:S06]  /*08c0*/  BAR.SYNC.DEFER_BLOCKING 0x0 ;  /* 0x0000000000007b1d */ /* 0x000fec0000010000 */
[----:B------:R-:W-:Y:S05]  /*08d0*/  @P1 BRA `(.L_x_14) ;  /* 0xfffffffc00881947 */ /* 0x000fea000383ffff */
.L_x_9:
[----:B------:R-:W-:-:S13]  /*08e0*/  ISETP.NE.U32.AND P0, PT, R20, 0x1, PT ;  /* 0x000000011400780c */ /* 0x000fda0003f05070 */
[----:B------:R-:W-:Y:S05]  /*08f0*/  @P0 BRA `(.L_x_15) ;  /* 0x00000000003c0947 */ /* 0x000fea0003800000 */
[----:B------:R-:W-:Y:S01]  /*0900*/  VIADD R3, R3, 0xffffffff ;  /* 0xffffffff03037836 */ /* 0x000fe20000000000 */
[----:B------:R-:W-:Y:S04]  /*0910*/  BSSY.RECONVERGENT B0, `(.L_x_16) ;  /* 0x000000c000007945 */ /* 0x000fe80003800200 */
[----:B------:R-:W-:-:S13]  /*0920*/  ISETP.GE.U32.AND P0, PT, R0, R3, PT ;  /* 0x000000030000720c */ /* 0x000fda0003f06070 */
[----:B------:R-:W-:Y:S05]  /*0930*/  @P0 BRA `(.L_x_17) ;  /* 0x0000000000240947 */ /* 0x000fea0003800000 */
[----:B--23--:R-:W-:Y:S04]  /*0940*/  LDS.128 R16, [R2] ;  /* 0x0000000002107984 */ /* 0x00cfe80000000c00 */
[----:B0-----:R-:W0:Y:S02]  /*0950*/  LDS.128 R12, [R2+0x20] ;  /* 0x00002000020c7984 */ /* 0x001e240000000c00 */
[----:B0-----:R-:W-:-:S13]  /*0960*/  FSETP.GT.AND P0, PT, R18, R14, PT ;  /* 0x0000000e1200720b */ /* 0x001fda0003f04000 */
[----:B------:R-:W0:Y:S04]  /*0970*/  @P0 LDS.128 R8, [R2+0x10] ;  /* 0x0000100002080984 */ /* 0x000e280000000c00 */
[----:B------:R-:W1:Y:S04]  /*0980*/  @P0 LDS.128 R4, [R2+0x30] ;  /* 0x0000300002040984 */ /* 0x000e680000000c00 */
[----:B------:R4:W-:Y:S04]  /*0990*/  @P0 STS.128 [R2+0x20], R16 ;  /* 0x0000201002000388 */ /* 0x0009e80000000c00 */
[----:B------:R4:W-:Y:S04]  /*09a0*/  @P0 STS.128 [R2], R12 ;  /* 0x0000000c02000388 */ /* 0x0009e80000000c00 */
[----:B0-----:R4:W-:Y:S04]  /*09b0*/  @P0 STS.128 [R2+0x30], R8 ;  /* 0x0000300802000388 */ /* 0x0019e80000000c00 */
[----:B-1----:R4:W-:Y:S02]  /*09c0*/  @P0 STS.128 [R2+0x10], R4 ;  /* 0x0000100402000388 */ /* 0x0029e40000000c00 */
.L_x_17:
[----:B------:R-:W-:Y:S05]  /*09d0*/  BSYNC.RECONVERGENT B0 ;  /* 0x0000000000007941 */ /* 0x000fea0003800200 */
.L_x_16:
[----:B------:R-:W-:Y:S06]  /*09e0*/  BAR.SYNC.DEFER_BLOCKING 0x0 ;  /* 0x0000000000007b1d */ /* 0x000fec0000010000 */
.L_x_15:
[----:B0-234-:R-:W0:Y:S04]  /*09f0*/  LDS.128 R4, [R2] ;  /* 0x0000000002047984 */ /* 0x01de280000000c00 */
[----:B------:R-:W1:Y:S04]  /*0a00*/  LDS.128 R8, [R2+0x10] ;  /* 0x0000100002087984 */ /* 0x000e680000000c00 */
[----:B0-----:R-:W-:Y:S04]  /*0a10*/  STG.E desc[UR8][R22.64], R4 ;  /* 0x0000000416007986 */ /* 0x001fe8000c101908 */
[----:B------:R-:W-:Y:S04]  /*0a20*/  STG.E desc[UR8][R22.64+0x4], R5 ;  /* 0x0000040516007986 */ /* 0x000fe8000c101908 */
[----:B------:R-:W-:Y:S04]  /*0a30*/  STG.E desc[UR8][R22.64+0x8], R6 ;  /* 0x0000080616007986 */ /* 0x000fe8000c101908 */
[----:B------:R-:W-:Y:S04]  /*0a40*/  STG.E desc[UR8][R22.64+0xc], R7 ;  /* 0x00000c0716007986 */ /* 0x000fe8000c101908 */
[----:B-1----:R-:W-:Y:S04]  /*0a50*/  STG.E desc[UR8][R22.64+0x10], R8 ;  /* 0x0000100816007986 */ /* 0x002fe8000c101908 */
[----:B------:R-:W-:Y:S04]  /*0a60*/  STG.E desc[UR8][R22.64+0x14], R9 ;  /* 0x0000140916007986 */ /* 0x000fe8000c101908 */
[----:B------:R-:W-:Y:S04]  /*0a70*/  STG.E desc[UR8][R22.64+0x18], R10 ;  /* 0x0000180a16007986 */ /* 0x000fe8000c101908 */
[----:B------:R-:W-:Y:S01]  /*0a80*/  STG.E desc[UR8][R22.64+0x1c], R11 ;  /* 0x00001c0b16007986 */ /* 0x000fe2000c101908 */
[----:B------:R-:W-:Y:S06]  /*0a90*/  BAR.SYNC.DEFER_BLOCKING 0x0 ;  /* 0x0000000000007b1d */ /* 0x000fec0000010000 */
[----:B------:R-:W-:Y:S05]  /*0aa0*/  EXIT ;  /* 0x000000000000794d */ /* 0x000fea0003800000 */
.L_x_18:
[----:B------:R-:W-:-:S00]  /*0ab0*/  BRA `(.L_x_18) ;  /* 0xfffffffc00fc7947 */ /* 0x000fc0000383ffff */
[----:B------:R-:W-:-:S00]  /*0ac0*/  NOP ;  /* 0x0000000000007918 */ /* 0x000fc00000000000 */
        /* <DEDUP_REMOVED lines=11> */
.L_x_213:


//--------------------- .text._Z21calculateAllInterInfoP6PlayerP5PointP5rTypePfS5_ --------------------------
	.section	.text._Z21calculateAllInterInfoP6PlayerP5PointP5rTypePfS5_,"ax",@progbits
	.align	128
        .global         _Z21calculateAllInterInfoP6PlayerP5PointP5rTypePfS5_
        .type           _Z21calculateAllInterInfoP6PlayerP5PointP5rTypePfS5_,@function
        .size           _Z21calculateAllInterInfoP6PlayerP5PointP5rTypePfS5_,(.L_x_211 - _Z21calculateAllInterInfoP6PlayerP5PointP5rTypePfS5_)
        .other          _Z21calculateAllInterInfoP6PlayerP5PointP5rTypePfS5_,@"STO_CUDA_ENTRY STV_DEFAULT"
_Z21calculateAllInterInfoP6PlayerP5PointP5rTypePfS5_:
.text._Z21calculateAllInterInfoP6PlayerP5PointP5rTypePfS5_:
[----:B------:R-:W0:Y:S01]  /*0000*/  LDC R1, c[0x0][0x37c] ;  /* 0x0000df00ff017b82 */ /* 0x000e220000000800 */
[----:B------:R-:W1:Y:S01]  /*0010*/  S2R R22, SR_TID.X ;  /* 0x0000000000167919 */ /* 0x000e620000002100 */
[----:B------:R-:W2:Y:S06]  /*0020*/  LDCU.64 UR4, c[0x4][URZ] ;  /* 0x01000000ff0477ac */ /* 0x000eac0008000a00 */
[----:B------:R-:W3:Y:S01]  /*0030*/  LDC.64 R92, c[0x0][0x380] ;  /* 0x0000e000ff5c7b82 */ /* 0x000ee20000000a00 */
[----:B0-----:R-:W-:Y:S01]  /*0040*/  VIADD R1, R1, 0xfffffff8 ;  /* 0xfffffff801017836 */ /* 0x001fe20000000000 */
[----:B------:R-:W0:Y:S01]  /*0050*/  LDCU.64 UR36, c[0x0][0x358] ;  /* 0x00006b00ff2477ac */ /* 0x000e220008000a00 */
[----:B-1----:R-:W-:-:S04]  /*0060*/  IMAD.SHL.U32 R0, R22, 0x2, RZ ;  /* 0x0000000216007824 */ /* 0x002fc800078e00ff */
[----:B------:R-:W1:Y:S02]  /*0070*/  I2F.F64.U32 R28, R0 ;  /* 0x00000000001c7312 */ /* 0x000e640000201800 */
[----:B-1----:R-:W-:-:S08]  /*0080*/  DMUL R28, R28, 0.0078125 ;  /* 0x3f8000001c1c7828 */ /* 0x002fd00000000000 */
[----:B------:R-:W-:Y:S02]  /*0090*/  DMUL R2, RZ, R28 ;  /* 0x0000001cff027228 */ /* 0x000fe40000000000 */
[C---:B------:R-:W-:Y:S01]  /*00a0*/  SHF.L.U32 R4, R29.reuse, 0x1, RZ ;  /* 0x000000011d047819 */ /* 0x040fe200000006ff */
[----:B------:R-:W-:Y:S01]  /*00b0*/  VIADD R43, R29, 0x100000 ;  /* 0x001000001d2b7836 */ /* 0x000fe20000000000 */
[----:B------:R-:W-:Y:S02]  /*00c0*/  MOV R42, R28 ;  /* 0x0000001c002a7202 */ /* 0x000fe40000000f00 */
[----:B------:R-:W-:Y:S02]  /*00d0*/  ISETP.GT.U32.AND P0, PT, R4, -0x79800000, PT ;  /* 0x868000000400780c */ /* 0x000fe40003f04070 */
[----:B------:R-:W1:Y:S02]  /*00e0*/  F2I.S64.F64 R20, R42 ;  /* 0x0000002a00147311 */ /* 0x000e640000301900 */
[----:B------:R-:W-:-:S02]  /*00f0*/  FSEL R45, R3, R29, P0 ;  /* 0x0000001d032d7208 */ /* 0x000fc40000000000 */
[----:B------:R-:W-:-:S03]  /*0100*/  FSEL R36, R2, R28, P0 ;  /* 0x0000001c02247208 */ /* 0x000fc60000000000 */
[----:B------:R-:W-:-:S04]  /*0110*/  VIADD R37, R45, 0x100000 ;  /* 0x001000002d257836 */ /* 0x000fc80000000000 */
[----:B------:R-:W4:Y:S01]  /*0120*/  F2I.S64.F64 R30, R36 ;  /* 0x00000024001e7311 */ /* 0x000f220000301900 */
[----:B-1----:R-:W-:-:S04]  /*0130*/  SHF.L.U32 R46, R20, 0x6, RZ ;  /* 0x00000006142e7819 */ /* 0x002fc800000006ff */
[----:B------:R-:W-:-:S04]  /*0140*/  LOP3.LUT R46, R46, 0x40, RZ, 0xc0, !PT ;  /* 0x000000402e2e7812 */ /* 0x000fc800078ec0ff */
[----:B--2---:R-:W-:Y:S01]  /*0150*/  IADD3 R46, P1, PT, R46, UR4, RZ ;  /* 0x000000042e2e7c10 */ /* 0x004fe2000ff3e0ff */
[----:B----4-:R-:W-:-:S04]  /*0160*/  VIADD R0, R30, 0x1 ;  /* 0x000000011e007836 */ /* 0x010fc80000000000 */
[----:B------:R-:W-:Y:S02]  /*0170*/  IMAD.X R47, RZ, RZ, UR5, P1 ;  /* 0x00000005ff2f7e24 */ /* 0x000fe400088e06ff */
[----:B------:R-:W-:-:S03]  /*0180*/  IMAD.SHL.U32 R4, R0, 0x40, RZ ;  /* 0x0000004000047824 */ /* 0x000fc600078e00ff */
[----:B0-----:R-:W2:Y:S02]  /*0190*/  LDG.E.128.CONSTANT R16, desc[UR36][R46.64] ;  /* 0x000000242e107981 */ /* 0x001ea4000c1e9d00 */
[----:B------:R-:W-:Y:S02]  /*01a0*/  LOP3.LUT R4, R4, 0x40, RZ, 0xc0, !PT ;  /* 0x0000004004047812 */ /* 0x000fe400078ec0ff */
[----:B------:R-:W4:Y:S02]  /*01b0*/  LDG.E.128.CONSTANT R24, desc[UR36][R46.64+0x20] ;  /* 0x000020242e187981 */ /* 0x000f24000c1e9d00 */
[----:B------:R-:W-:Y:S02]  /*01c0*/  IADD3 R40, P0, PT, R4, UR4, RZ ;  /* 0x0000000404287c10 */ /* 0x000fe4000ff1e0ff */
[----:B------:R-:W5:Y:S03]  /*01d0*/  LDG.E.128.CONSTANT R4, desc[UR36][R46.64+0x10] ;  /* 0x000010242e047981 */ /* 0x000f66000c1e9d00 */
[----:B------:R-:W-:-:S05]  /*01e0*/  IMAD.X R41, RZ, RZ, UR5, P0 ;  /* 0x00000005ff297e24 */ /* 0x000fca00080e06ff */
[----:B------:R-:W4:Y:S04]  /*01f0*/  LDG.E.128.CONSTANT R12, desc[UR36][R40.64] ;  /* 0x00000024280c7981 */ /* 0x000f28000c1e9d00 */
[----:B------:R-:W5:Y:S04]  /*0200*/  LDG.E.128.CONSTANT R8, desc[UR36][R40.64+0x10] ;  /* 0x0000102428087981 */ /* 0x000f68000c1e9d00 */
[----:B------:R0:W5:Y:S01]  /*0210*/  LDG.E.128.CONSTANT R32, desc[UR36][R40.64+0x20] ;  /* 0x0000202428207981 */ /* 0x000162000c1e9d00 */
[----:B------:R-:W3:Y:S02]  /*0220*/  S2R R31, SR_CTAID.Y ;  /* 0x00000000001f7919 */ /* 0x000ee40000002600 */
[----:B---3--:R-:W-:-:S05]  /*0230*/  IMAD.WIDE.U32 R92, R31, 0x14, R92 ;  /* 0x000000141f5c7825 */ /* 0x008fca00078e005c */
[----:B------:R-:W3:Y:S01]  /*0240*/  LDG.E.U8 R21, desc[UR36][R92.64+0x10] ;  /* 0x000010245c157981 */ /* 0x000ee2000c1e1100 */
[----:B------:R-:W1:Y:S01]  /*0250*/  FRND.F64 R38, R36 ;  /* 0x0000002400267313 */ /* 0x000e620000301800 */
[----:B------:R-:W-:-:S07]  /*0260*/  MOV R44, R36 ;  /* 0x00000024002c7202 */ /* 0x000fce0000000f00 */
[----:B------:R-:W0:Y:S01]  /*0270*/  FRND.F64 R42, R42 ;  /* 0x0000002a002a7313 */ /* 0x000e220000301800 */
[----:B------:R-:W-:Y:S01]  /*0280*/  UMOV UR4, 0x33145c07 ;  /* 0x33145c0700047882 */ /* 0x000fe20000000000 */
[----:B-1----:R-:W-:Y:S01]  /*0290*/  DFMA R38, R38, -0.5, R44 ;  /* 0xbfe000002626782b */ /* 0x002fe2000000002c */
[----:B------:R-:W-:Y:S01]  /*02a0*/  UMOV UR5, 0x3ca1a626 ;  /* 0x3ca1a62600057882 */ /* 0x000fe20000000000 */
[----:B0-----:R-:W-:-:S06]  /*02b0*/  DFMA R44, R42, -0.5, R28 ;  /* 0xbfe000002a2c782b */ /* 0x001fcc000000001c */
[----:B------:R-:W-:Y:S01]  /*02c0*/  DMUL R40, R38, UR4 ;  /* 0x0000000426287c28 */ /* 0x000fe20008000000 */
[----:B------:R-:W-:Y:S01]  /*02d0*/  LOP3.LUT R30, R30, 0x1, RZ, 0xc0, !PT ;  /* 0x000000011e1e7812 */ /* 0x000fe200078ec0ff */
[----:B------:R-:W-:Y:S01]  /*02e0*/  DMUL R46, R44, UR4 ;  /* 0x000000042c2e7c28 */ /* 0x000fe20008000000 */
[----:B------:R-:W-:Y:S01]  /*02f0*/  UMOV UR4, 0x54442d18 ;  /* 0x54442d1800047882 */ /* 0x000fe20000000000 */
[----:B------:R-:W-:Y:S01]  /*0300*/  UMOV UR5, 0x400921fb ;  /* 0x400921fb00057882 */ /* 0x000fe20000000000 */
[----:B------:R-:W-:-:S03]  /*0310*/  LOP3.LUT R23, R20, 0x1, RZ, 0xc0, !PT ;  /* 0x0000000114177812 */ /* 0x000fc600078ec0ff */
[----:B------:R-:W-:Y:S01]  /*0320*/  DFMA R40, R38, UR4, R40 ;  /* 0x0000000426287c2b */ /* 0x000fe20008000028 */
[----:B------:R-:W-:Y:S02]  /*0330*/  ISETP.NE.U32.AND P0, PT, R30, 0x1, PT ;  /* 0x000000011e00780c */ /* 0x000fe40003f05070 */
[----:B------:R-:W-:Y:S01]  /*0340*/  ISETP.NE.U32.AND P1, PT, R23, 0x1, PT ;  /* 0x000000011700780c */ /* 0x000fe20003f25070 */
[----:B------:R-:W-:Y:S01]  /*0350*/  DFMA R46, R44, UR4, R46 ;  /* 0x000000042c2e7c2b */ /* 0x000fe2000800002e */
[----:B------:R-:W-:Y:S01]  /*0360*/  IMAD.MOV.U32 R23, RZ, RZ, 0x3de5db65 ;  /* 0x3de5db65ff177424 */ /* 0x000fe200078e00ff */
[----:B------:R-:W-:Y:S01]  /*0370*/  ISETP.NE.U32.AND.EX P0, PT, RZ, RZ, PT, P0 ;  /* 0x000000ffff00720c */ /* 0x000fe20003f05100 */
[----:B------:R-:W-:Y:S01]  /*0380*/  IMAD.MOV.U32 R44, RZ, RZ, 0x79785eba ;  /* 0x79785ebaff2c7424 */ /* 0x000fe200078e00ff */
[----:B------:R-:W-:Y:S01]  /*0390*/  DMUL R36, R40, R40 ;  /* 0x0000002828247228 */ /* 0x000fe20000000000 */
[----:B------:R-:W-:Y:S02]  /*03a0*/  ISETP.NE.U32.AND.EX P1, PT, RZ, RZ, PT, P1 ;  /* 0x000000ffff00720c */ /* 0x000fe40003f25110 */
[----:B------:R-:W-:-:S02]  /*03b0*/  FSEL R43, R23, -0.082518599927425384521, !P0 ;  /* 0xbda8ff83172b7808 */ /* 0x000fc40004000000 */
[C---:B------:R-:W-:Y:S01]  /*03c0*/  FSEL R42, -R44.reuse, 4.2945490664224492434e-19, !P0 ;  /* 0x20fd81642c2a7808 */ /* 0x040fe20004000100 */
[----:B------:R-:W-:Y:S01]  /*03d0*/  DMUL R38, R46, R46 ;  /* 0x0000002e2e267228 */ /* 0x000fe20000000000 */
[----:B------:R-:W-:Y:S02]  /*03e0*/  FSEL R44, -R44, 4.2945490664224492434e-19, P1 ;  /* 0x20fd81642c2c7808 */ /* 0x000fe40000800100 */
[----:B------:R-:W-:Y:S01]  /*03f0*/  FSEL R45, R23, -0.082518599927425384521, P1 ;  /* 0xbda8ff83172d7808 */ /* 0x000fe20000800000 */
[----:B------:R-:W0:Y:S01]  /*0400*/  S2UR UR39, SR_CTAID.X ;  /* 0x00000000002779c3 */ /* 0x000e220000002500 */
[----:B------:R-:W1:Y:S01]  /*0410*/  LDCU UR4, c[0x0][0x2f8] ;  /* 0x00005f00ff0477ac */ /* 0x000e620008000800 */
[----:B------:R-:W1:Y:S01]  /*0420*/  LDCU UR5, c[0x0][0x2fc] ;  /* 0x00005f80ff0577ac */ /* 0x000e620008000800 */
[----:B------:R-:W-:Y:S02]  /*0430*/  UMOV UR38, 0x157 ;  /* 0x0000015700267882 */ /* 0x000fe40000000000 */
[----:B0-----:R-:W-:Y:S01]  /*0440*/  UIMAD UR38, UR39, UR38, 0x3e8 ;  /* 0x000003e8272674a4 */ /* 0x001fe2000f8e0226 */
[----:B--2---:R-:W-:-:S02]  /*0450*/  DFMA R16, R38, R44, R16 ;  /* 0x0000002c2610722b */ /* 0x004fc40000000010 */
[----:B----4-:R-:W-:-:S06]  /*0460*/  DFMA R12, R36, R42, R12 ;  /* 0x0000002a240c722b */ /* 0x010fcc000000000c */
[----:B------:R-:W-:Y:S02]  /*0470*/  DFMA R16, R38, R16, R18 ;  /* 0x000000102610722b */ /* 0x000fe40000000012 */
[----:B------:R-:W-:-:S06]  /*0480*/  DFMA R12, R36, R12, R14 ;  /* 0x0000000c240c722b */ /* 0x000fcc000000000e */
[----:B-----5:R-:W-:Y:S02]  /*0490*/  DFMA R4, R38, R16, R4 ;  /* 0x000000102604722b */ /* 0x020fe40000000004 */
[----:B------:R-:W-:-:S06]  /*04a0*/  DFMA R8, R36, R12, R8 ;  /* 0x0000000c2408722b */ /* 0x000fcc0000000008 */
[----:B------:R-:W-:Y:S02]  /*04b0*/  DFMA R4, R38, R4, R6 ;  /* 0x000000042604722b */ /* 0x000fe40000000006 */
[----:B------:R-:W-:-:S06]  /*04c0*/  DFMA R8, R36, R8, R10 ;  /* 0x000000082408722b */ /* 0x000fcc000000000a */
[----:B------:R-:W-:Y:S02]  /*04d0*/  DFMA R4, R38, R4, R24 ;  /* 0x000000042604722b */ /* 0x000fe40000000018 */
[----:B------:R-:W-:-:S06]  /*04e0*/  DFMA R8, R36, R8, R32 ;  /* 0x000000082408722b */ /* 0x000fcc0000000020 */
[----:B------:R-:W-:Y:S02]  /*04f0*/  DFMA R4, R38, R4, R26 ;  /* 0x000000042604722b */ /* 0x000fe4000000001a */
[----:B------:R-:W-:-:S06]  /*0500*/  DFMA R8, R36, R8, R34 ;  /* 0x000000082408722b */ /* 0x000fcc0000000022 */
[----:B------:R-:W-:Y:S02]  /*0510*/  DFMA R46, R46, R4, R46 ;  /* 0x000000042e2e722b */ /* 0x000fe4000000002e */
[-C--:B------:R-:W-:Y:S02]  /*0520*/  DFMA R40, R40, R8.reuse, R40 ;  /* 0x000000082828722b */ /* 0x080fe40000000028 */
[----:B------:R-:W-:Y:S02]  /*0530*/  DFMA R8, R36, R8, 1 ;  /* 0x3ff000002408742b */ /* 0x000fe40000000008 */
[----:B------:R-:W-:-:S08]  /*0540*/  DFMA R4, R38, R4, 1 ;  /* 0x3ff000002604742b */ /* 0x000fd00000000004 */
[----:B------:R-:W-:Y:S02]  /*0550*/  FSEL R10, R40, R8, !P0 ;  /* 0x00000008280a7208 */ /* 0x000fe40004000000 */
[----:B------:R-:W-:Y:S02]  /*0560*/  FSEL R11, R41, R9, !P0 ;  /* 0x00000009290b7208 */ /* 0x000fe40004000000 */
[----:B------:R-:W-:Y:S02]  /*0570*/  FSEL R12, R4, R46, !P1 ;  /* 0x0000002e040c7208 */ /* 0x000fe40004800000 */
[----:B------:R-:W-:Y:S02]  /*0580*/  FSEL R13, R5, R47, !P1 ;  /* 0x0000002f050d7208 */ /* 0x000fe40004800000 */
[----:B------:R-:W-:Y:S01]  /*0590*/  DADD R4, RZ, -R10 ;  /* 0x00000000ff047229 */ /* 0x000fe2000000080a */
[----:B------:R-:W0:Y:S01]  /*05a0*/  FRND.F64.TRUNC R8, R28 ;  /* 0x0000001c00087313 */ /* 0x000e22000030d800 */
[----:B------:R-:W-:-:S02]  /*05b0*/  LOP3.LUT P0, RZ, R0, 0x2, RZ, 0xc0, !PT ;  /* 0x0000000200ff7812 */ /* 0x000fc4000780c0ff */
[----:B------:R-:W-:Y:S01]  /*05c0*/  DADD R6, RZ, -R12 ;  /* 0x00000000ff067229 */ /* 0x000fe2000000080c */
[----:B------:R-:W-:-:S05]  /*05d0*/  LOP3.LUT P1, RZ, R20, 0x2, RZ, 0xc0, !PT ;  /* 0x0000000214ff7812 */ /* 0x000fca000782c0ff */
[----:B------:R-:W-:Y:S02]  /*05e0*/  FSEL R76, R10, R4, !P0 ;  /* 0x000000040a4c7208 */ /* 0x000fe40004000000 */
[----:B------:R-:W-:Y:S02]  /*05f0*/  FSEL R77, R11, R5, !P0 ;  /* 0x000000050b4d7208 */ /* 0x000fe40004000000 */
[----:B---3--:R-:W-:Y:S01]  /*0600*/  ISETP.NE.AND P0, PT, R21, RZ, PT ;  /* 0x000000ff1500720c */ /* 0x008fe20003f05270 */
[----:B0-----:R-:W-:Y:S01]  /*0610*/  DSETP.NEU.AND P2, PT, R28, R8, PT ;  /* 0x000000081c00722a */ /* 0x001fe20003f4d000 */
[----:B------:R-:W-:Y:S02]  /*0620*/  FSEL R85, R12, R6, !P1 ;  /* 0x000000060c557208 */ /* 0x000fe40004800000 */
[----:B------:R-:W-:Y:S02]  /*0630*/  FSEL R7, R13, R7, !P1 ;  /* 0x000000070d077208 */ /* 0x000fe40004800000 */
[----:B-1----:R-:W-:Y:S01]  /*0640*/  IADD3 R28, P1, PT, R1, UR4, RZ ;  /* 0x00000004011c7c10 */ /* 0x002fe2000ff3e0ff */
[----:B------:R-:W-:Y:S01]  /*0650*/  HFMA2 R17, -RZ, RZ, 7.76171875, 30 ;  /* 0x47c34f80ff117431 */ /* 0x000fe200000001ff */
[----:B------:R-:W-:-:S02]  /*0660*/  FSEL R84, R2, R85, !P2 ;  /* 0x0000005502547208 */ /* 0x000fc40005000000 */
[----:B------:R-:W-:Y:S01]  /*0670*/  IADD3.X R27, PT, PT, RZ, UR5, RZ, P1, !PT ;  /* 0x00000005ff1b7c10 */ /* 0x000fe20008ffe4ff */
[----:B------:R-:W-:Y:S01]  /*0680*/  IMAD.MOV.U32 R11, RZ, RZ, 0x47c34f80 ;  /* 0x47c34f80ff0b7424 */ /* 0x000fe200078e00ff */
[----:B------:R-:W-:Y:S01]  /*0690*/  FSEL R85, R3, R7, !P2 ;  /* 0x0000000703557208 */ /* 0x000fe20005000000 */
[----:B------:R-:W-:Y:S01]  /*06a0*/  IMAD.MOV.U32 R13, RZ, RZ, 0x47c34f80 ;  /* 0x47c34f80ff0d7424 */ /* 0x000fe200078e00ff */
[----:B------:R-:W-:Y:S06]  /*06b0*/  @!P0 BRA `(.L_x_19) ;  /* 0x0000002c00708947 */ /* 0x000fec0003800000 */
[----:B------:R-:W0:Y:S01]  /*06c0*/  LDC.64 R8, c[0x0][0x398] ;  /* 0x0000e600ff087b82 */ /* 0x000e220000000a00 */
[----:B------:R-:W5:Y:S04]  /*06d0*/  LDG.E R53, desc[UR36][R92.64] ;  /* 0x000000245c357981 */ /* 0x000f68000c1e1900 */
[----:B------:R-:W5:Y:S03]  /*06e0*/  LDG.E R52, desc[UR36][R92.64+0x4] ;  /* 0x000004245c347981 */ /* 0x000f66000c1e1900 */
[----:B------:R-:W1:Y:S01]  /*06f0*/  LDC.64 R4, c[0x0][0x388] ;  /* 0x0000e200ff047b82 */ /* 0x000e620000000a00 */
[----:B------:R-:W5:Y:S04]  /*0700*/  LDG.E R39, desc[UR36][R92.64+0x8] ;  /* 0x000008245c277981 */ /* 0x000f68000c1e1900 */
[----:B------:R-:W5:Y:S04]  /*0710*/  LDG.E R30, desc[UR36][R92.64+0xc] ;  /* 0x00000c245c1e7981 */ /* 0x000f68000c1e1900 */
[----:B0-----:R-:W2:Y:S01]  /*0720*/  LDG.E R8, desc[UR36][R8.64] ;  /* 0x0000002408087981 */ /* 0x001ea2000c1e1900 */
[----:B------:R-:W0:Y:S03]  /*0730*/  I2F.F64.U32 R2, UR38 ;  /* 0x0000002600027d12 */ /* 0x000e260008201800 */
[----:B-1----:R-:W5:Y:S04]  /*0740*/  LDG.E R38, desc[UR36][R4.64] ;  /* 0x0000002404267981 */ /* 0x002f68000c1e1900 */
[----:B------:R1:W5:Y:S01]  /*0750*/  LDG.E R36, desc[UR36][R4.64+0x4] ;  /* 0x0000042404247981 */ /* 0x000362000c1e1900 */
[----:B0-----:R-:W-:-:S02]  /*0760*/  DMUL R6, R2, R84 ;  /* 0x0000005402067228 */ /* 0x001fc40000000000 */
[----:B------:R-:W-:-:S04]  /*0770*/  DMUL R2, R2, R76 ;  /* 0x0000004c02027228 */ /* 0x000fc80000000000 */
[----:B------:R-:W0:Y:S08]  /*0780*/  F2F.F32.F64 R54, R6 ;  /* 0x0000000600367310 */ /* 0x000e300000301000 */
[----:B------:R-:W1:Y:S01]  /*0790*/  F2F.F32.F64 R55, R2 ;  /* 0x0000000200377310 */ /* 0x000e620000301000 */
[----:B0-----:R-:W-:-:S04]  /*07a0*/  FMUL R0, R54, R54 ;  /* 0x0000003636007220 */ /* 0x001fc80000400000 */
[----:B-1----:R-:W-:-:S04]  /*07b0*/  FFMA R4, R55, R55, R0 ;  /* 0x0000003737047223 */ /* 0x002fc80000000000 */
[----:B------:R-:W-:Y:S01]  /*07c0*/  VIADD R0, R4, 0xf3000000 ;  /* 0xf300000004007836 */ /* 0x000fe20000000000 */
[----:B------:R0:W1:Y:S04]  /*07d0*/  MUFU.RSQ R5, R4 ;  /* 0x0000000400057308 */ /* 0x0000680000001400 */
[----:B------:R-:W-:Y:S01]  /*07e0*/  ISETP.GT.U32.AND P0, PT, R0, 0x727fffff, PT ;  /* 0x727fffff0000780c */ /* 0x000fe20003f04070 */
[----:B------:R-:W-:Y:S01]  /*07f0*/  BSSY.RECONVERGENT B6, `(.L_x_20) ;  /* 0x000000c000067945 */ /* 0x000fe20003800200 */
[----:B--2---:R-:W-:-:S11]  /*0800*/  FMUL R37, R8, 0.5 ;  /* 0x3f00000008257820 */ /* 0x004fd60000400000 */
[----:B01----:R-:W-:Y:S05]  /*0810*/  @!P0 BRA `(.L_x_21) ;  /* 0x0000000000148947 */ /* 0x003fea0003800000 */
[----:B------:R-:W-:Y:S01]  /*0820*/  MOV R20, 0x850 ;  /* 0x0000085000147802 */ /* 0x000fe20000000f00 */
[----:B------:R-:W-:-:S07]  /*0830*/  IMAD.MOV.U32 R21, RZ, RZ, 0x0 ;  /* 0x00000000ff157424 */ /* 0x000fce00078e00ff */
[----:B-----5:R-:W-:Y:S05]  /*0840*/  CALL.REL.NOINC `($__internal_1_$__cuda_sm20_sqrt_rn_f32_slowpath) ;  /* 0x000000a000ac7944 */ /* 0x020fea0003c00000 */
[----:B------:R-:W-:Y:S01]  /*0850*/  MOV R29, R4 ;  /* 0x00000004001d7202 */ /* 0x000fe20000000f00 */
[----:B------:R-:W-:Y:S06]  /*0860*/  BRA `(.L_x_22) ;  /* 0x0000000000107947 */ /* 0x000fec0003800000 */
.L_x_21:
[----:B------:R-:W-:Y:S01]  /*0870*/  FMUL.FTZ R29, R4, R5 ;  /* 0x00000005041d7220 */ /* 0x000fe20000410000 */
[----:B------:R-:W-:-:S03]  /*0880*/  FMUL.FTZ R5, R5, 0.5 ;  /* 0x3f00000005057820 */ /* 0x000fc60000410000 */
[----:B------:R-:W-:-:S04]  /*0890*/  FFMA R4, -R29, R29, R4 ;  /* 0x0000001d1d047223 */ /* 0x000fc80000000104 */
[----:B------:R-:W-:-:S07]  /*08a0*/  FFMA R29, R4, R5, R29 ;  /* 0x00000005041d7223 */ /* 0x000fce000000001d */
.L_x_22:
[----:B------:R-:W-:Y:S05]  /*08b0*/  BSYNC.RECONVERGENT B6 ;  /* 0x0000000000067941 */ /* 0x000fea0003800200 */
.L_x_20:
[----:B------:R-:W0:Y:S01]  /*08c0*/  MUFU.RCP R0, R37 ;  /* 0x0000002500007308 */ /* 0x000e220000001000 */
[----:B------:R-:W-:Y:S01]  /*08d0*/  FMUL R18, R29, 0.71428573131561279297 ;  /* 0x3f36db6e1d127820 */ /* 0x000fe20000400000 */
[----:B------:R-:W-:Y:S06]  /*08e0*/  BSSY.RECONVERGENT B6, `(.L_x_23) ;  /* 0x000000e000067945 */ /* 0x000fec0003800200 */
[----:B------:R-:W1:Y:S01]  /*08f0*/  FCHK P0, R18, R37 ;  /* 0x0000002512007302 */ /* 0x000e620000000000 */
[----:B0-----:R-:W-:-:S04]  /*0900*/  FFMA R3, -R37, R0, 1 ;  /* 0x3f80000025037423 */ /* 0x001fc80000000100 */
[----:B------:R-:W-:-:S04]  /*0910*/  FFMA R3, R0, R3, R0 ;  /* 0x0000000300037223 */ /* 0x000fc80000000000 */
[----:B------:R-:W-:-:S04]  /*0920*/  FFMA R26, R18, R3, RZ ;  /* 0x00000003121a7223 */ /* 0x000fc800000000ff */
[----:B------:R-:W-:-:S04]  /*0930*/  FFMA R0, -R37, R26, R18 ;  /* 0x0000001a25007223 */ /* 0x000fc80000000112 */
[----:B------:R-:W-:Y:S01]  /*0940*/  FFMA R26, R3, R0, R26 ;  /* 0x00000000031a7223 */ /* 0x000fe2000000001a */
[----:B-1----:R-:W-:Y:S06]  /*0950*/  @!P0 BRA `(.L_x_24) ;  /* 0x0000000000188947 */ /* 0x002fec0003800000 */
[----:B------:R-:W-:Y:S02]  /*0960*/  HFMA2 R21, -RZ, RZ, 0, 0 ;  /* 0x00000000ff157431 */ /* 0x000fe400000001ff */
[----:B------:R-:W-:Y:S01]  /*0970*/  IMAD.MOV.U32 R4, RZ, RZ, R18 ;  /* 0x000000ffff047224 */ /* 0x000fe200078e0012 */
[----:B------:R-:W-:Y:S01]  /*0980*/  MOV R20, 0x9b0 ;  /* 0x000009b000147802 */ /* 0x000fe20000000f00 */
[----:B------:R-:W-:-:S07]  /*0990*/  IMAD.MOV.U32 R5, RZ, RZ, R37 ;  /* 0x000000ffff057224 */ /* 0x000fce00078e0025 */
[----:B-----5:R-:W-:Y:S05]  /*09a0*/  CALL.REL.NOINC `($__internal_2_$__cuda_sm3x_div_rn_noftz_f32_slowpath) ;  /* 0x000000a000c07944 */ /* 0x020fea0003c00000 */
[----:B------:R-:W-:-:S07]  /*09b0*/  IMAD.MOV.U32 R26, RZ, RZ, R4 ;  /* 0x000000ffff1a7224 */ /* 0x000fce00078e0004 */
.L_x_24:
[----:B------:R-:W-:Y:S05]  /*09c0*/  BSYNC.RECONVERGENT B6 ;  /* 0x0000000000067941 */ /* 0x000fea0003800200 */
.L_x_23:
[----:B------:R-:W-:Y:S01]  /*09d0*/  FSETP.GT.AND P1, PT, R26, RZ, PT ;  /* 0x000000ff1a00720b */ /* 0x000fe20003f24000 */
[----:B------:R-:W0:Y:S01]  /*09e0*/  LDCU.64 UR40, c[0x4][URZ] ;  /* 0x01000000ff2877ac */ /* 0x000e220008000a00 */
[----:B------:R-:W-:Y:S01]  /*09f0*/  BSSY.RECONVERGENT B7, `(.L_x_25) ;  /* 0x000018e000077945 */ /* 0x000fe20003800200 */
[----:B------:R-:W-:Y:S01]  /*0a00*/  PLOP3.LUT P0, PT, PT, PT, PT, 0x8, 0x80 ;  /* 0x000000000080781c */ /* 0x000fe20003f0e170 */
[----:B------:R-:W-:Y:S01]  /*0a10*/  IMAD.MOV.U32 R25, RZ, RZ, RZ ;  /* 0x000000ffff197224 */ /* 0x000fe200078e00ff */
[----:B-----5:R-:W-:Y:S01]  /*0a20*/  MOV R24, R38 ;  /* 0x0000002600187202 */ /* 0x020fe20000000f00 */
[----:B------:R-:W-:-:S07]  /*0a30*/  IMAD.MOV.U32 R23, RZ, RZ, R36 ;  /* 0x000000ffff177224 */ /* 0x000fce00078e0024 */
[----:B------:R-:W-:Y:S05]  /*0a40*/  @!P1 BRA `(.L_x_26) ;  /* 0x0000001800209947 */ /* 0x000fea0003800000 */
[----:B------:R-:W-:-:S04]  /*0a50*/  FSETP.GT.AND P0, PT, |R30|, |R39|, PT ;  /* 0x400000271e00720b */ /* 0x000fc80003f04200 */
[----:B------:R-:W-:Y:S02]  /*0a60*/  P2R R0, PR, RZ, 0x1 ;  /* 0x00000001ff007803 */ /* 0x000fe40000000000 */
[----:B------:R-:W-:Y:S02]  /*0a70*/  FSEL R23, |R30|, |R39|, P0 ;  /* 0x400000271e177208 */ /* 0x000fe40000000200 */
[----:B------:R-:W-:Y:S02]  /*0a80*/  FSEL R4, |R39|, |R30|, P0 ;  /* 0x4000001e27047208 */ /* 0x000fe40000000200 */
[----:B------:R-:W1:Y:S08]  /*0a90*/  MUFU.RCP R0, R23 ;  /* 0x0000001700007308 */ /* 0x000e700000001000 */
[----:B------:R-:W2:Y:S01]  /*0aa0*/  FCHK P0, R4, R23 ;  /* 0x0000001704007302 */ /* 0x000ea20000000000 */
[----:B-1----:R-:W-:-:S04]  /*0ab0*/  FFMA R3, -R23, R0, 1 ;  /* 0x3f80000017037423 */ /* 0x002fc80000000100 */
[----:B------:R-:W-:-:S04]  /*0ac0*/  FFMA R3, R0, R3, R0 ;  /* 0x0000000300037223 */ /* 0x000fc80000000000 */
[----:B------:R-:W-:-:S04]  /*0ad0*/  FFMA R0, R4, R3, RZ ;  /* 0x0000000304007223 */ /* 0x000fc800000000ff */
[----:B------:R-:W-:-:S04]  /*0ae0*/  FFMA R2, -R23, R0, R4 ;  /* 0x0000000017027223 */ /* 0x000fc80000000104 */
[----:B------:R-:W-:Y:S01]  /*0af0*/  FFMA R0, R3, R2, R0 ;  /* 0x0000000203007223 */ /* 0x000fe20000000000 */
[----:B--2---:R-:W-:Y:S06]  /*0b00*/  @!P0 BRA `(.L_x_27) ;  /* 0x0000000000148947 */ /* 0x004fec0003800000 */
[----:B------:R-:W-:Y:S02]  /*0b10*/  HFMA2 R21, -RZ, RZ, 0, 0 ;  /* 0x00000000ff157431 */ /* 0x000fe400000001ff */
[----:B------:R-:W-:Y:S01]  /*0b20*/  IMAD.MOV.U32 R5, RZ, RZ, R23 ;  /* 0x000000ffff057224 */ /* 0x000fe200078e0017 */
[----:B------:R-:W-:-:S07]  /*0b30*/  MOV R20, 0xb50 ;  /* 0x00000b5000147802 */ /* 0x000fce0000000f00 */
[----:B0-----:R-:W-:Y:S05]  /*0b40*/  CALL.REL.NOINC `($__internal_2_$__cuda_sm3x_div_rn_noftz_f32_slowpath) ;  /* 0x000000a000587944 */ /* 0x001fea0003c00000 */
[----:B------:R-:W-:-:S07]  /*0b50*/  IMAD.MOV.U32 R0, RZ, RZ, R4 ;  /* 0x000000ffff007224 */ /* 0x000fce00078e0004 */
.L_x_27:
[----:B------:R-:W-:Y:S02]  /*0b60*/  IMAD.MOV.U32 R3, RZ, RZ, 0x3b33710b ;  /* 0x3b33710bff037424 */ /* 0x000fe400078e00ff */
[----:B------:R-:W-:Y:S01]  /*0b70*/  FMUL R2, R0, R0 ;  /* 0x0000000000027220 */ /* 0x000fe20000400000 */
[CC--:B------:R-:W-:Y:S01]  /*0b80*/  FMUL R4, R30.reuse, R30.reuse ;  /* 0x0000001e1e047220 */ /* 0x0c0fe20000400000 */
[----:B------:R-:W-:Y:S01]  /*0b90*/  FSETP.GT.AND P2, PT, |R30|, |R39|, PT ;  /* 0x400000271e00720b */ /* 0x000fe20003f44200 */
[C---:B------:R-:W-:Y:S01]  /*0ba0*/  FADD R16, |R39|.reuse, |R30| ;  /* 0x4000001e27107221 */ /* 0x040fe20000000200 */
[C---:B------:R-:W-:Y:S01]  /*0bb0*/  FFMA R3, R2.reuse, R3, -0.015681877732276916504 ;  /* 0xbc80774802037423 */ /* 0x040fe20000000003 */
[C---:B------:R-:W-:Y:S01]  /*0bc0*/  FFMA R4, R39.reuse, R39, R4 ;  /* 0x0000002727047223 */ /* 0x040fe20000000004 */
[C---:B------:R-:W-:Y:S02]  /*0bd0*/  ISETP.GE.AND P0, PT, R39.reuse, RZ, PT ;  /* 0x000000ff2700720c */ /* 0x040fe40003f06270 */
[----:B------:R-:W-:Y:S01]  /*0be0*/  FFMA R3, R2, R3, 0.042200751602649688721 ;  /* 0x3d2cdab202037423 */ /* 0x000fe20000000003 */
[----:B------:R-:W-:Y:S01]  /*0bf0*/  VIADD R6, R4, 0xf3000000 ;  /* 0xf300000004067836 */ /* 0x000fe20000000000 */
[----:B------:R-:W-:Y:S01]  /*0c00*/  FSETP.NEU.AND P1, PT, |R39|, |R30|, PT ;  /* 0x4000001e2700720b */ /* 0x000fe20003f2d200 */
[----:B------:R1:W2:Y:S01]  /*0c10*/  MUFU.RSQ R5, R4 ;  /* 0x0000000400057308 */ /* 0x0002a20000001400 */
[----:B------:R-:W-:Y:S01]  /*0c20*/  FFMA R3, R2, R3, -0.074792981147766113281 ;  /* 0xbd992d1002037423 */ /* 0x000fe20000000003 */
[----:B------:R-:W-:-:S03]  /*0c30*/  FSETP.NEU.AND P3, PT, R23, RZ, PT ;  /* 0x000000ff1700720b */ /* 0x000fc60003f6d000 */
[----:B------:R-:W-:-:S04]  /*0c40*/  FFMA R3, R2, R3, 0.10640415549278259277 ;  /* 0x3dd9ea6c02037423 */ /* 0x000fc80000000003 */
[----:B------:R-:W-:-:S04]  /*0c50*/  FFMA R3, R2, R3, -0.14207722246646881104 ;  /* 0xbe117cb102037423 */ /* 0x000fc80000000003 */
[----:B------:R-:W-:-:S04]  /*0c60*/  FFMA R3, R2, R3, 0.19993925094604492188 ;  /* 0x3e4cbce002037423 */ /* 0x000fc80000000003 */
[----:B------:R-:W-:-:S04]  /*0c70*/  FFMA R3, R2, R3, -0.33333197236061096191 ;  /* 0xbeaaaa7d02037423 */ /* 0x000fc80000000003 */
[----:B------:R-:W-:Y:S01]  /*0c80*/  FMUL R3, R2, R3 ;  /* 0x0000000302037220 */ /* 0x000fe20000400000 */
[----:B------:R-:W-:-:S03]  /*0c90*/  MOV R2, 0x3f6ee581 ;  /* 0x3f6ee58100027802 */ /* 0x000fc60000000f00 */
[----:B------:R-:W-:-:S04]  /*0ca0*/  FFMA R3, R3, R0, R0 ;  /* 0x0000000003037223 */ /* 0x000fc80000000000 */
[C---:B------:R-:W-:Y:S01]  /*0cb0*/  FFMA R0, R2.reuse, 1.6832555532455444336, -R3 ;  /* 0x3fd774eb02007823 */ /* 0x040fe20000000803 */
[----:B------:R-:W-:-:S04]  /*0cc0*/  FSEL R2, R2, 1.8663789033889770508, P2 ;  /* 0x3feee58102027808 */ /* 0x000fc80001000000 */
[-C--:B------:R-:W-:Y:S02]  /*0cd0*/  FSEL R19, R0, R3.reuse, P2 ;  /* 0x0000000300137208 */ /* 0x080fe40001000000 */
[----:B------:R-:W-:Y:S02]  /*0ce0*/  FSEL R3, R3, -R3, P2 ;  /* 0x8000000303037208 */ /* 0x000fe40001000000 */
[----:B------:R-:W-:Y:S02]  /*0cf0*/  ISETP.GT.U32.AND P2, PT, R6, 0x727fffff, PT ;  /* 0x727fffff0600780c */ /* 0x000fe40003f44070 */
[----:B------:R-:W-:Y:S01]  /*0d00*/  P2R R0, PR, RZ, 0x8 ;  /* 0x00000008ff007803 */ /* 0x000fe20000000000 */
[----:B------:R-:W-:Y:S01]  /*0d10*/  IMAD.MOV.U32 R0, RZ, RZ, 0x4016cbe4 ;  /* 0x4016cbe4ff007424 */ /* 0x000fe200078e00ff */
[----:B------:R-:W-:Y:S01]  /*0d20*/  FSETP.NAN.AND P3, PT, R16, R16, PT ;  /* 0x000000101000720b */ /* 0x000fe20003f68000 */
[----:B------:R-:W-:Y:S01]  /*0d30*/  @!P0 FFMA R19, R2, 1.6832555532455444336, R3 ;  /* 0x3fd774eb02138823 */ /* 0x000fe20000000003 */
[----:B------:R-:W-:-:S02]  /*0d40*/  FSEL R2, RZ, 3.1415927410125732422, P0 ;  /* 0x40490fdbff027808 */ /* 0x000fc40000000000 */
[----:B------:R-:W-:Y:S02]  /*0d50*/  @!P1 FSEL R19, R0, 0.78539818525314331055, !P0 ;  /* 0x3f490fdb00139808 */ /* 0x000fe40004000000 */
[----:B------:R-:W-:-:S03]  /*0d60*/  P2R R0, PR, RZ, 0x8 ;  /* 0x00000008ff007803 */ /* 0x000fc60000000000 */
[----:B-12---:R-:W-:Y:S05]  /*0d70*/  @!P2 BRA `(.L_x_28) ;  /* 0x000000000010a947 */ /* 0x006fea0003800000 */
[----:B------:R-:W-:Y:S01]  /*0d80*/  HFMA2 R21, -RZ, RZ, 0, 0 ;  /* 0x00000000ff157431 */ /* 0x000fe200000001ff */
[----:B------:R-:W-:-:S07]  /*0d90*/  MOV R20, 0xdb0 ;  /* 0x00000db000147802 */ /* 0x000fce0000000f00 */
[----:B0-----:R-:W-:Y:S05]  /*0da0*/  CALL.REL.NOINC `($__internal_1_$__cuda_sm20_sqrt_rn_f32_slowpath) ;  /* 0x0000009c00547944 */ /* 0x001fea0003c00000 */
[----:B------:R-:W-:Y:S05]  /*0db0*/  BRA `(.L_x_29) ;  /* 0x0000000000107947 */ /* 0x000fea0003800000 */
.L_x_28:
[----:B------:R-:W-:Y:S01]  /*0dc0*/  FMUL.FTZ R3, R4, R5 ;  /* 0x0000000504037220 */ /* 0x000fe20000410000 */
[----:B------:R-:W-:-:S03]  /*0dd0*/  FMUL.FTZ R5, R5, 0.5 ;  /* 0x3f00000005057820 */ /* 0x000fc60000410000 */
[----:B------:R-:W-:-:S04]  /*0de0*/  FFMA R4, -R3, R3, R4 ;  /* 0x0000000303047223 */ /* 0x000fc80000000104 */
[----:B------:R-:W-:-:S07]  /*0df0*/  FFMA R4, R4, R5, R3 ;  /* 0x0000000504047223 */ /* 0x000fce0000000003 */
.L_x_29:
[----:B------:R-:W-:Y:S01]  /*0e00*/  FSETP.NEU.AND P0, PT, R23, RZ, PT ;  /* 0x000000ff1700720b */ /* 0x000fe20003f0d000 */
[----:B------:R1:W2:Y:S01]  /*0e10*/  F2F.F64.F32 R60, R4 ;  /* 0x00000004003c7310 */ /* 0x0002a20000201800 */
[----:B------:R-:W-:Y:S02]  /*0e20*/  IMAD.MOV.U32 R25, RZ, RZ, RZ ;  /* 0x000000ffff197224 */ /* 0x000fe400078e00ff */
[----:B------:R-:W-:Y:S02]  /*0e30*/  FSEL R19, R2, R19, !P0 ;  /* 0x0000001302137208 */ /* 0x000fe40004000000 */
[----:B------:R-:W-:Y:S02]  /*0e40*/  FSETP.NAN.AND P0, PT, R16, R16, PT ;  /* 0x000000101000720b */ /* 0x000fe40003f08000 */
[----:B------:R-:W-:-:S04]  /*0e50*/  LOP3.LUT R19, R19, 0x80000000, R30, 0xb8, !PT ;  /* 0x8000000013137812 */ /* 0x000fc800078eb81e */
[----:B-1----:R-:W-:-:S07]  /*0e60*/  FSEL R16, R16, R19, P0 ;  /* 0x0000001310107208 */ /* 0x002fce0000000000 */
.L_x_51:
[----:B------:R-:W-:Y:S01]  /*0e70*/  FFMA R0, -R37, R25, R18 ;  /* 0x0000001925007223 */ /* 0x000fe20000000112 */
[----:B------:R-:W1:Y:S01]  /*0e80*/  MUFU.RCP R6, R29 ;  /* 0x0000001d00067308 */ /* 0x000e620000001000 */
[----:B------:R-:W-:Y:S01]  /*0e90*/  ISETP.GE.U32.AND P1, PT, R31, 0x10, PT ;  /* 0x000000101f00780c */ /* 0x000fe20003f26070 */
[----:B------:R-:W-:Y:S02]  /*0ea0*/  BSSY.RECONVERGENT B6, `(.L_x_30) ;  /* 0x0000013000067945 */ /* 0x000fe40003800200 */
[----:B------:R-:W-:-:S04]  /*0eb0*/  FSETP.GEU.AND P0, PT, R0, RZ, PT ;  /* 0x000000ff0000720b */ /* 0x000fc80003f0e000 */
[----:B------:R-:W-:-:S05]  /*0ec0*/  FSEL R3, R0, RZ, P0 ;  /* 0x000000ff00037208 */ /* 0x000fca0000000000 */
[----:B------:R-:W-:-:S04]  /*0ed0*/  FADD R2, R18, R3 ;  /* 0x0000000312027221 */ /* 0x000fc80000000000 */
[----:B------:R-:W-:Y:S01]  /*0ee0*/  FMUL.D2 R2, R25, R2 ;  /* 0x0000000219027220 */ /* 0x000fe20000300000 */
[----:B-1----:R-:W-:-:S03]  /*0ef0*/  FFMA R3, R6, -R29, 1 ;  /* 0x3f80000006037423 */ /* 0x002fc6000000081d */
[----:B------:R-:W-:Y:S01]  /*0f00*/  FMUL R4, R55, R2 ;  /* 0x0000000237047220 */ /* 0x000fe20000400000 */
[----:B------:R-:W-:-:S03]  /*0f10*/  FFMA R3, R6, R3, R6 ;  /* 0x0000000306037223 */ /* 0x000fc60000000006 */
[----:B------:R-:W1:Y:S01]  /*0f20*/  FCHK P0, R4, R29 ;  /* 0x0000001d04007302 */ /* 0x000e620000000000 */
[----:B------:R-:W-:-:S04]  /*0f30*/  FFMA R0, R4, R3, RZ ;  /* 0x0000000304007223 */ /* 0x000fc800000000ff */
[----:B------:R-:W-:-:S04]  /*0f40*/  FFMA R19, R0, -R29, R4 ;  /* 0x8000001d00137223 */ /* 0x000fc80000000004 */
[----:B------:R-:W-:Y:S01]  /*0f50*/  FFMA R19, R3, R19, R0 ;  /* 0x0000001303137223 */ /* 0x000fe20000000000 */
[----:B------:R-:W-:Y:S01]  /*0f60*/  P2R R0, PR, RZ, 0x2 ;  /* 0x00000002ff007803 */ /* 0x000fe20000000000 */
[----:B-1----:R-:W-:Y:S06]  /*0f70*/  @!P0 BRA `(.L_x_31) ;  /* 0x0000000000148947 */ /* 0x002fec0003800000 */
[----:B------:R-:W-:Y:S01]  /*0f80*/  IMAD.MOV.U32 R5, RZ, RZ, R29 ;  /* 0x000000ffff057224 */ /* 0x000fe200078e001d */
[----:B------:R-:W-:Y:S02]  /*0f90*/  MOV R20, 0xfc0 ;  /* 0x00000fc000147802 */ /* 0x000fe40000000f00 */
[----:B------:R-:W-:-:S07]  /*0fa0*/  MOV R21, 0x0 ;  /* 0x0000000000157802 */ /* 0x000fce0000000f00 */
[----:B0-2---:R-:W-:Y:S05]  /*0fb0*/  CALL.REL.NOINC `($__internal_2_$__cuda_sm3x_div_rn_noftz_f32_slowpath) ;  /* 0x0000009c003c7944 */ /* 0x005fea0003c00000 */
[----:B------:R-:W-:-:S07]  /*0fc0*/  IMAD.MOV.U32 R19, RZ, RZ, R4 ;  /* 0x000000ffff137224 */ /* 0x000fce00078e0004 */
.L_x_31:
[----:B0-----:R-:W-:Y:S05]  /*0fd0*/  BSYNC.RECONVERGENT B6 ;  /* 0x0000000000067941 */ /* 0x001fea0003800200 */
.L_x_30:
[----:B------:R-:W0:Y:S01]  /*0fe0*/  MUFU.RCP R0, R29 ;  /* 0x0000001d00007308 */ /* 0x000e220000001000 */
[----:B------:R-:W-:Y:S01]  /*0ff0*/  FMUL R2, R54, R2 ;  /* 0x0000000236027220 */ /* 0x000fe20000400000 */
[----:B------:R-:W-:Y:S06]  /*1000*/  BSSY.RECONVERGENT B6, `(.L_x_32) ;  /* 0x000000d000067945 */ /* 0x000fec0003800200 */
[----:B------:R-:W1:Y:S01]  /*1010*/  FCHK P0, R2, R29 ;  /* 0x0000001d02007302 */ /* 0x000e620000000000 */
[----:B0-----:R-:W-:-:S04]  /*1020*/  FFMA R3, R0, -R29, 1 ;  /* 0x3f80000000037423 */ /* 0x001fc8000000081d */
[----:B------:R-:W-:-:S04]  /*1030*/  FFMA R3, R0, R3, R0 ;  /* 0x0000000300037223 */ /* 0x000fc80000000000 */
[----:B------:R-:W-:-:S04]  /*1040*/  FFMA R5, R3, R2, RZ ;  /* 0x0000000203057223 */ /* 0x000fc800000000ff */
[----:B------:R-:W-:-:S04]  /*1050*/  FFMA R4, R5, -R29, R2 ;  /* 0x8000001d05047223 */ /* 0x000fc80000000002 */
[----:B------:R-:W-:Y:S01]  /*1060*/  FFMA R4, R3, R4, R5 ;  /* 0x0000000403047223 */ /* 0x000fe20000000005 */
[----:B-1----:R-:W-:Y:S06]  /*1070*/  @!P0 BRA `(.L_x_33) ;  /* 0x0000000000148947 */ /* 0x002fec0003800000 */
[----:B------:R-:W-:Y:S01]  /*1080*/  IMAD.MOV.U32 R4, RZ, RZ, R2 ;  /* 0x000000ffff047224 */ /* 0x000fe200078e0002 */
[----:B------:R-:W-:Y:S01]  /*1090*/  MOV R5, R29 ;  /* 0x0000001d00057202 */ /* 0x000fe20000000f00 */
[----:B------:R-:W-:Y:S01]  /*10a0*/  IMAD.MOV.U32 R21, RZ, RZ, 0x0 ;  /* 0x00000000ff157424 */ /* 0x000fe200078e00ff */
[----:B------:R-:W-:-:S07]  /*10b0*/  MOV R20, 0x10d0 ;  /* 0x000010d000147802 */ /* 0x000fce0000000f00 */
[----:B--2---:R-:W-:Y:S05]  /*10c0*/  CALL.REL.NOINC `($__internal_2_$__cuda_sm3x_div_rn_noftz_f32_slowpath) ;  /* 0x0000009800f87944 */ /* 0x004fea0003c00000 */
.L_x_33:
[----:B------:R-:W-:Y:S05]  /*10d0*/  BSYNC.RECONVERGENT B6 ;  /* 0x0000000000067941 */ /* 0x000fea0003800200 */
.L_x_32:
[----:B------:R-:W-:Y:S01]  /*10e0*/  ISETP.GE.U32.AND P0, PT, R31, 0x10, PT ;  /* 0x000000101f00780c */ /* 0x000fe20003f06070 */
[----:B------:R-:W-:Y:S01]  /*10f0*/  FADD R24, R38, R19 ;  /* 0x0000001326187221 */ /* 0x000fe20000000000 */
[----:B------:R-:W-:-:S11]  /*1100*/  FADD R23, R36, R4 ;  /* 0x0000000424177221 */ /* 0x000fd60000000000 */
[----:B------:R-:W-:Y:S05]  /*1110*/  @!P0 BRA `(.L_x_34) ;  /* 0x0000000000d08947 */ /* 0x000fea0003800000 */
[----:B------:R-:W-:Y:S01]  /*1120*/  FADD R2, R52, -R23 ;  /* 0x8000001734027221 */ /* 0x000fe20000000000 */
[----:B------:R-:W-:Y:S01]  /*1130*/  FADD R19, R53, -R24 ;  /* 0x8000001835137221 */ /* 0x000fe20000000000 */
[----:B------:R-:W-:Y:S02]  /*1140*/  BSSY.RECONVERGENT B6, `(.L_x_35) ;  /* 0x0000010000067945 */ /* 0x000fe40003800200 */
[----:B------:R-:W-:-:S04]  /*1150*/  FMUL R4, R2, R2 ;  /* 0x0000000202047220 */ /* 0x000fc80000400000 */
[----:B------:R-:W-:-:S04]  /*1160*/  FFMA R4, R19, R19, R4 ;  /* 0x0000001313047223 */ /* 0x000fc80000000004 */
[----:B------:R-:W-:Y:S01]  /*1170*/  VIADD R0, R4, 0xf3000000 ;  /* 0xf300000004007836 */ /* 0x000fe20000000000 */
[----:B------:R0:W1:Y:S04]  /*1180*/  MUFU.RSQ R5, R4 ;  /* 0x0000000400057308 */ /* 0x0000680000001400 */
[----:B------:R-:W-:-:S13]  /*1190*/  ISETP.GT.U32.AND P0, PT, R0, 0x727fffff, PT ;  /* 0x727fffff0000780c */ /* 0x000fda0003f04070 */
[----:B01----:R-:W-:Y:S05]  /*11a0*/  @!P0 BRA `(.L_x_36) ;  /* 0x0000000000148947 */ /* 0x003fea0003800000 */
[----:B------:R-:W-:Y:S01]  /*11b0*/  HFMA2 R21, -RZ, RZ, 0, 0 ;  /* 0x00000000ff157431 */ /* 0x000fe200000001ff */
[----:B------:R-:W-:-:S07]  /*11c0*/  MOV R20, 0x11e0 ;  /* 0x000011e000147802 */ /* 0x000fce0000000f00 */
[----:B--2---:R-:W-:Y:S05]  /*11d0*/  CALL.REL.NOINC `($__internal_1_$__cuda_sm20_sqrt_rn_f32_slowpath) ;  /* 0x0000009800487944 */ /* 0x004fea0003c00000 */
[----:B------:R-:W-:Y:S01]  /*11e0*/  IMAD.MOV.U32 R44, RZ, RZ, R4 ;  /* 0x000000ffff2c7224 */ /* 0x000fe200078e0004 */
[----:B------:R-:W-:Y:S06]  /*11f0*/  BRA `(.L_x_37) ;  /* 0x0000000000107947 */ /* 0x000fec0003800000 */
.L_x_36:
[----:B------:R-:W-:Y:S01]  /*1200*/  FMUL.FTZ R3, R4, R5 ;  /* 0x0000000504037220 */ /* 0x000fe20000410000 */
[----:B------:R-:W-:-:S03]  /*1210*/  FMUL.FTZ R44, R5, 0.5 ;  /* 0x3f000000052c7820 */ /* 0x000fc60000410000 */
[----:B------:R-:W-:-:S04]  /*1220*/  FFMA R4, -R3, R3, R4 ;  /* 0x0000000303047223 */ /* 0x000fc80000000104 */
[----:B------:R-:W-:-:S07]  /*1230*/  FFMA R44, R4, R44, R3 ;  /* 0x0000002c042c7223 */ /* 0x000fce0000000003 */
.L_x_37:
[----:B------:R-:W-:Y:S05]  /*1240*/  BSYNC.RECONVERGENT B6 ;  /* 0x0000000000067941 */ /* 0x000fea0003800200 */
.L_x_35:
[----:B------:R-:W0:Y:S01]  /*1250*/  MUFU.RCP R3, R44 ;  /* 0x0000002c00037308 */ /* 0x000e220000001000 */
[----:B------:R-:W-:Y:S07]  /*1260*/  BSSY.RECONVERGENT B6, `(.L_x_38) ;  /* 0x000000e000067945 */ /* 0x000fee0003800200 */
        /* <DEDUP_REMOVED lines=12> */
[----:B------:R-:W-:-:S07]  /*1330*/  IMAD.MOV.U32 R45, RZ, RZ, R4 ;  /* 0x000000ffff2d7224 */ /* 0x000fce00078e0004 */
.L_x_39:
[----:B------:R-:W-:Y:S05]  /*1340*/  BSYNC.RECONVERGENT B6 ;  /* 0x0000000000067941 */ /* 0x000fea0003800200 */
.L_x_38:
        /* <DEDUP_REMOVED lines=9> */
[----:B------:R-:W-:Y:S01]  /*13e0*/  MOV R4, R2 ;  /* 0x0000000200047202 */ /* 0x000fe20000000f00 */
[----:B------:R-:W-:Y:S01]  /*13f0*/  IMAD.MOV.U32 R5, RZ, RZ, R44 ;  /* 0x000000ffff057224 */ /* 0x000fe200078e002c */
[----:B------:R-:W-:Y:S01]  /*1400*/  MOV R20, 0x1430 ;  /* 0x0000143000147802 */ /* 0x000fe20000000f00 */
[----:B------:R-:W-:-:S07]  /*1410*/  IMAD.MOV.U32 R21, RZ, RZ, 0x0 ;  /* 0x00000000ff157424 */ /* 0x000fce00078e00ff */
[----:B--2---:R-:W-:Y:S05]  /*1420*/  CALL.REL.NOINC `($__internal_2_$__cuda_sm3x_div_rn_noftz_f32_slowpath) ;  /* 0x0000009800207944 */ /* 0x004fea0003c00000 */
.L_x_41:
[----:B------:R-:W-:Y:S05]  /*1430*/  BSYNC.RECONVERGENT B6 ;  /* 0x0000000000067941 */ /* 0x000fea0003800200 */
.L_x_40:
[----:B------:R-:W-:Y:S01]  /*1440*/  FFMA R24, R45, 36, R24 ;  /* 0x421000002d187823 */ /* 0x000fe20000000018 */
[----:B------:R-:W-:-:S07]  /*1450*/  FFMA R23, R4, 36, R23 ;  /* 0x4210000004177823 */ /* 0x000fce0000000017 */
.L_x_34:
[----:B------:R-:W-:Y:S01]  /*1460*/  FADD R19, R53, -R24 ;  /* 0x8000001835137221 */ /* 0x000fe20000000000 */
[----:B------:R-:W-:Y:S01]  /*1470*/  FADD R2, R52, -R23 ;  /* 0x8000001734027221 */ /* 0x000fe20000000000 */
[----:B------:R0:W-:Y:S01]  /*1480*/  STL.64 [R1], RZ ;  /* 0x000000ff01007387 */ /* 0x0001e20000100a00 */
[----:B------:R-:W-:Y:S03]  /*1490*/  BSSY.RECONVERGENT B6, `(.L_x_42) ;  /* 0x0000012000067945 */ /* 0x000fe60003800200 */
[----:B------:R-:W-:-:S04]  /*14a0*/  FSETP.GT.AND P0, PT, |R2|, |R19|, PT ;  /* 0x400000130200720b */ /* 0x000fc80003f04200 */
[----:B------:R-:W-:Y:S02]  /*14b0*/  FSEL R44, |R2|, |R19|, P0 ;  /* 0x40000013022c7208 */ /* 0x000fe40000000200 */
[----:B------:R-:W-:Y:S02]  /*14c0*/  FSEL R7, |R19|, |R2|, P0 ;  /* 0x4000000213077208 */ /* 0x000fe40000000200 */
[----:B------:R-:W1:Y:S01]  /*14d0*/  MUFU.RCP R3, R44 ;  /* 0x0000002c00037308 */ /* 0x000e620000001000 */
[----:B------:R-:W-:-:S07]  /*14e0*/  P2R R45, PR, RZ, 0x1 ;  /* 0x00000001ff2d7803 */ /* 0x000fce0000000000 */
[----:B------:R-:W3:Y:S01]  /*14f0*/  FCHK P0, R7, R44 ;  /* 0x0000002c07007302 */ /* 0x000ee20000000000 */
[----:B-1----:R-:W-:-:S04]  /*1500*/  FFMA R0, -R44, R3, 1 ;  /* 0x3f8000002c007423 */ /* 0x002fc80000000103 */
[----:B------:R-:W-:-:S04]  /*1510*/  FFMA R0, R3, R0, R3 ;  /* 0x0000000003007223 */ /* 0x000fc80000000003 */
[----:B------:R-:W-:-:S04]  /*1520*/  FFMA R3, R7, R0, RZ ;  /* 0x0000000007037223 */ /* 0x000fc800000000ff */
[----:B------:R-:W-:-:S04]  /*1530*/  FFMA R5, -R44, R3, R7 ;  /* 0x000000032c057223 */ /* 0x000fc80000000107 */
[----:B------:R-:W-:Y:S01]  /*1540*/  FFMA R4, R0, R5, R3 ;  /* 0x0000000500047223 */ /* 0x000fe20000000003 */
[----:B0--3--:R-:W-:Y:S06]  /*1550*/  @!P0 BRA `(.L_x_43) ;  /* 0x0000000000148947 */ /* 0x009fec0003800000 */
[----:B------:R-:W-:Y:S01]  /*1560*/  MOV R4, R7 ;  /* 0x0000000700047202 */ /* 0x000fe20000000f00 */
[----:B------:R-:W-:Y:S01]  /*1570*/  IMAD.MOV.U32 R5, RZ, RZ, R44 ;  /* 0x000000ffff057224 */ /* 0x000fe200078e002c */
[----:B------:R-:W-:Y:S01]  /*1580*/  MOV R20, 0x15b0 ;  /* 0x000015b000147802 */ /* 0x000fe20000000f00 */
[----:B------:R-:W-:-:S07]  /*1590*/  IMAD.MOV.U32 R21, RZ, RZ, 0x0 ;  /* 0x00000000ff157424 */ /* 0x000fce00078e00ff */
[----:B--2---:R-:W-:Y:S05]  /*15a0*/  CALL.REL.NOINC `($__internal_2_$__cuda_sm3x_div_rn_noftz_f32_slowpath) ;  /* 0x0000009400c07944 */ /* 0x004fea0003c00000 */
.L_x_43:
[----:B------:R-:W-:Y:S05]  /*15b0*/  BSYNC.RECONVERGENT B6 ;  /* 0x0000000000067941 */ /* 0x000fea0003800200 */
.L_x_42:
[----:B------:R-:W-:Y:S02]  /*15c0*/  HFMA2 R3, -RZ, RZ, 0.89990234375, 10328 ;  /* 0x3b33710bff037431 */ /* 0x000fe400000001ff */
[----:B------:R-:W-:Y:S01]  /*15d0*/  FMUL R0, R4, R4 ;  /* 0x0000000404007220 */ /* 0x000fe20000400000 */
[----:B------:R-:W-:Y:S01]  /*15e0*/  IMAD.MOV.U32 R6, RZ, RZ, 0x3f6ee581 ;  /* 0x3f6ee581ff067424 */ /* 0x000fe200078e00ff */
[----:B------:R-:W-:Y:S01]  /*15f0*/  ISETP.GE.AND P0, PT, R19, RZ, PT ;  /* 0x000000ff1300720c */ /* 0x000fe20003f06270 */
[----:B------:R-:W0:Y:S01]  /*1600*/  MUFU.RCP64H R5, 3.1415920257568359375 ;  /* 0x400921fb00057908 */ /* 0x000e220000001800 */
[----:B------:R-:W-:Y:S01]  /*1610*/  ISETP.NE.AND P1, PT, R45, RZ, PT ;  /* 0x000000ff2d00720c */ /* 0x000fe20003f25270 */
[----:B------:R-:W-:Y:S01]  /*1620*/  IMAD.MOV.U32 R10, RZ, RZ, 0x54442eea ;  /* 0x54442eeaff0a7424 */ /* 0x000fe200078e00ff */
[----:B------:R-:W-:Y:S01]  /*1630*/  FSETP.NEU.AND P2, PT, |R19|, |R2|, PT ;  /* 0x400000021300720b */ /* 0x000fe20003f4d200 */
[----:B------:R-:W-:Y:S01]  /*1640*/  BSSY.RECONVERGENT B6, `(.L_x_44) ;  /* 0x000002e000067945 */ /* 0x000fe20003800200 */
[----:B------:R-:W-:Y:S01]  /*1650*/  MOV R11, 0x400921fb ;  /* 0x400921fb000b7802 */ /* 0x000fe20000000f00 */
[----:B------:R-:W-:-:S04]  /*1660*/  FFMA R3, R0, R3, -0.015681877732276916504 ;  /* 0xbc80774800037423 */ /* 0x000fc80000000003 */
[----:B------:R-:W-:-:S04]  /*1670*/  FFMA R3, R0, R3, 0.042200751602649688721 ;  /* 0x3d2cdab200037423 */ /* 0x000fc80000000003 */
[----:B------:R-:W-:-:S04]  /*1680*/  FFMA R3, R0, R3, -0.074792981147766113281 ;  /* 0xbd992d1000037423 */ /* 0x000fc80000000003 */
[----:B------:R-:W-:-:S04]  /*1690*/  FFMA R3, R0, R3, 0.10640415549278259277 ;  /* 0x3dd9ea6c00037423 */ /* 0x000fc80000000003 */
[----:B------:R-:W-:-:S04]  /*16a0*/  FFMA R3, R0, R3, -0.14207722246646881104 ;  /* 0xbe117cb100037423 */ /* 0x000fc80000000003 */
[----:B------:R-:W-:-:S04]  /*16b0*/  FFMA R3, R0, R3, 0.19993925094604492188 ;  /* 0x3e4cbce000037423 */ /* 0x000fc80000000003 */
[----:B------:R-:W-:-:S04]  /*16c0*/  FFMA R3, R0, R3, -0.33333197236061096191 ;  /* 0xbeaaaa7d00037423 */ /* 0x000fc80000000003 */
[----:B------:R-:W-:-:S04]  /*16d0*/  FMUL R3, R0, R3 ;  /* 0x0000000300037220 */ /* 0x000fc80000400000 */
[----:B------:R-:W-:Y:S01]  /*16e0*/  FFMA R3, R3, R4, R4 ;  /* 0x0000000403037223 */ /* 0x000fe20000000004 */
[----:B------:R-:W-:-:S03]  /*16f0*/  FSEL R4, R6, 1.8663789033889770508, P1 ;  /* 0x3feee58106047808 */ /* 0x000fc60000800000 */
[----:B------:R-:W-:-:S05]  /*1700*/  FFMA R0, R6, 1.6832555532455444336, -R3 ;  /* 0x3fd774eb06007823 */ /* 0x000fca0000000803 */
[-C--:B------:R-:W-:Y:S01]  /*1710*/  FSEL R9, R0, R3.reuse, P1 ;  /* 0x0000000300097208 */ /* 0x080fe20000800000 */
[----:B------:R-:W-:Y:S01]  /*1720*/  IMAD.MOV.U32 R0, RZ, RZ, 0x4016cbe4 ;  /* 0x4016cbe4ff007424 */ /* 0x000fe200078e00ff */
[----:B------:R-:W-:Y:S02]  /*1730*/  FSEL R3, R3, -R3, P1 ;  /* 0x8000000303037208 */ /* 0x000fe40000800000 */
[----:B------:R-:W-:-:S03]  /*1740*/  FSETP.NEU.AND P1, PT, R44, RZ, PT ;  /* 0x000000ff2c00720b */ /* 0x000fc60003f2d000 */
[----:B------:R-:W-:Y:S01]  /*1750*/  @!P0 FFMA R9, R4, 1.6832555532455444336, R3 ;  /* 0x3fd774eb04098823 */ /* 0x000fe20000000003 */
[----:B------:R-:W-:Y:S01]  /*1760*/  IMAD.MOV.U32 R4, RZ, RZ, 0x1 ;  /* 0x00000001ff047424 */ /* 0x000fe200078e00ff */
[----:B------:R-:W-:Y:S01]  /*1770*/  @!P2 FSEL R9, R0, 0.78539818525314331055, !P0 ;  /* 0x3f490fdb0009a808 */ /* 0x000fe20004000000 */
[----:B------:R-:W-:-:S04]  /*1780*/  FADD R0, |R19|, |R2| ;  /* 0x4000000213007221 */ /* 0x000fc80000000200 */
[----:B0-----:R-:W-:-:S03]  /*1790*/  DFMA R6, R4, -R10, 1 ;  /* 0x3ff000000406742b */ /* 0x001fc6000000080a */
[----:B------:R-:W-:Y:S02]  /*17a0*/  @!P1 FSEL R9, RZ, 3.1415927410125732422, P0 ;  /* 0x40490fdbff099808 */ /* 0x000fe40000000000 */
[----:B------:R-:W-:Y:S02]  /*17b0*/  FSETP.NAN.AND P0, PT, R0, R0, PT ;  /* 0x000000000000720b */ /* 0x000fe40003f08000 */
[----:B------:R-:W-:Y:S01]  /*17c0*/  LOP3.LUT R9, R9, 0x80000000, R2, 0xb8, !PT ;  /* 0x8000000009097812 */ /* 0x000fe200078eb802 */
[----:B------:R-:W-:-:S03]  /*17d0*/  DFMA R6, R6, R6, R6 ;  /* 0x000000060606722b */ /* 0x000fc60000000006 */
[----:B------:R-:W-:-:S05]  /*17e0*/  FSEL R9, R0, R9, P0 ;  /* 0x0000000900097208 */ /* 0x000fca0000000000 */
[----:B------:R-:W-:Y:S01]  /*17f0*/  DFMA R4, R4, R6, R4 ;  /* 0x000000060404722b */ /* 0x000fe20000000004 */
[----:B------:R-:W-:-:S07]  /*1800*/  FADD R6, R16, -R9 ;  /* 0x8000000910067221 */ /* 0x000fce0000000000 */
[C---:B------:R-:W-:Y:S01]  /*1810*/  DFMA R8, R4.reuse, -R10, 1 ;  /* 0x3ff000000408742b */ /* 0x040fe2000000080a */
[----:B------:R-:W0:Y:S07]  /*1820*/  F2F.F64.F32 R6, R6 ;  /* 0x0000000600067310 */ /* 0x000e2e0000201800 */
[----:B------:R-:W-:-:S08]  /*1830*/  DFMA R4, R4, R8, R4 ;  /* 0x000000080404722b */ /* 0x000fd00000000004 */
[----:B0-----:R-:W-:Y:S01]  /*1840*/  DMUL R8, R6, R4 ;  /* 0x0000000406087228 */ /* 0x001fe20000000000 */
[----:B------:R-:W-:-:S07]  /*1850*/  FSETP.GEU.AND P1, PT, |R7|, 6.5827683646048100446e-37, PT ;  /* 0x036000000700780b */ /* 0x000fce0003f2e200 */
[----:B------:R-:W-:-:S08]  /*1860*/  DFMA R10, R8, -R10, R6 ;  /* 0x8000000a080a722b */ /* 0x000fd00000000006 */
[----:B------:R-:W-:-:S10]  /*1870*/  DFMA R4, R4, R10, R8 ;  /* 0x0000000a0404722b */ /* 0x000fd40000000008 */
[----:B------:R-:W-:-:S05]  /*1880*/  FFMA R0, RZ, 2.1426990032196044922, R5 ;  /* 0x400921fbff007823 */ /* 0x000fca0000000005 */
[----:B------:R-:W-:-:S13]  /*1890*/  FSETP.GT.AND P0, PT, |R0|, 1.469367938527859385e-39, PT ;  /* 0x001000000000780b */ /* 0x000fda0003f04200 */
[----:B------:R-:W-:Y:S05]  /*18a0*/  @P0 BRA P1, `(.L_x_45) ;  /* 0x00000000001c0947 */ /* 0x000fea0000800000 */
[----:B------:R-:W-:Y:S01]  /*18b0*/  MOV R4, R6 ;  /* 0x0000000600047202 */ /* 0x000fe20000000f00 */
[----:B------:R-:W-:Y:S01]  /*18c0*/  IMAD.MOV.U32 R5, RZ, RZ, R7 ;  /* 0x000000ffff057224 */ /* 0x000fe200078e0007 */
[----:B------:R-:W-:Y:S01]  /*18d0*/  MOV R7, 0x400921fb ;  /* 0x400921fb00077802 */ /* 0x000fe20000000f00 */
[----:B------:R-:W-:Y:S01]  /*18e0*/  IMAD.MOV.U32 R6, RZ, RZ, 0x54442eea ;  /* 0x54442eeaff067424 */ /* 0x000fe200078e00ff */
[----:B------:R-:W-:Y:S01]  /*18f0*/  MOV R20, 0x1920 ;  /* 0x0000192000147802 */ /* 0x000fe20000000f00 */
[----:B------:R-:W-:-:S07]  /*1900*/  IMAD.MOV.U32 R21, RZ, RZ, 0x0 ;  /* 0x00000000ff157424 */ /* 0x000fce00078e00ff */
[----:B--2---:R-:W-:Y:S05]  /*1910*/  CALL.REL.NOINC `($__internal_0_$__cuda_sm20_div_rn_f64_full) ;  /* 0x00000088001c7944 */ /* 0x004fea0003c00000 */
.L_x_45:
[----:B------:R-:W-:Y:S05]  /*1920*/  BSYNC.RECONVERGENT B6 ;  /* 0x0000000000067941 */ /* 0x000fea0003800200 */
.L_x_44:
[----:B------:R-:W-:Y:S01]  /*1930*/  DMUL R6, RZ, R4 ;  /* 0x00000004ff067228 */ /* 0x000fe20000000000 */
[----:B------:R-:W-:-:S05]  /*1940*/  IMAD.SHL.U32 R0, R5, 0x2, RZ ;  /* 0x0000000205007824 */ /* 0x000fca00078e00ff */
[----:B------:R-:W-:-:S04]  /*1950*/  ISETP.GT.U32.AND P0, PT, R0, -0x79800000, PT ;  /* 0x868000000000780c */ /* 0x000fc80003f04070 */
[----:B------:R-:W-:Y:S02]  /*1960*/  FSEL R43, R7, R5, P0 ;  /* 0x00000005072b7208 */ /* 0x000fe40000000000 */
[----:B------:R-:W-:Y:S02]  /*1970*/  FSEL R34, R6, R4, P0 ;  /* 0x0000000406227208 */ /* 0x000fe40000000000 */
[----:B------:R-:W-:-:S04]  /*1980*/  IADD3 R35, PT, PT, R43, 0x100000, RZ ;  /* 0x001000002b237810 */ /* 0x000fc80007ffe0ff */
[----:B------:R-:W0:Y:S02]  /*1990*/  F2I.S64.F64 R40, R34 ;  /* 0x0000002200287311 */ /* 0x000e240000301900 */
[----:B0-----:R-:W-:-:S04]  /*19a0*/  VIADD R0, R40, 0x1 ;  /* 0x0000000128007836 */ /* 0x001fc80000000000 */
[----:B------:R-:W-:-:S05]  /*19b0*/  IMAD.SHL.U32 R3, R0, 0x40, RZ ;  /* 0x0000004000037824 */ /* 0x000fca00078e00ff */
[----:B------:R-:W-:-:S04]  /*19c0*/  LOP3.LUT R3, R3, 0x40, RZ, 0xc0, !PT ;  /* 0x0000004003037812 */ /* 0x000fc800078ec0ff */
[----:B------:R-:W-:-:S04]  /*19d0*/  IADD3 R32, P0, PT, R3, UR40, RZ ;  /* 0x0000002803207c10 */ /* 0x000fc8000ff1e0ff */
[----:B------:R-:W-:-:S05]  /*19e0*/  IADD3.X R33, PT, PT, RZ, UR41, RZ, P0, !PT ;  /* 0x00000029ff217c10 */ /* 0x000fca00087fe4ff */
[----:B------:R-:W3:Y:S04]  /*19f0*/  LDG.E.128.CONSTANT R12, desc[UR36][R32.64] ;  /* 0x00000024200c7981 */ /* 0x000ee8000c1e9d00 */
[----:B------:R-:W4:Y:S01]  /*1a00*/  LDG.E.128.CONSTANT R8, desc[UR36][R32.64+0x10] ;  /* 0x0000102420087981 */ /* 0x000f22000c1e9d00 */
[----:B------:R-:W0:Y:S01]  /*1a10*/  FRND.F64 R20, R34 ;  /* 0x0000002200147313 */ /* 0x000e220000301800 */
[----:B------:R-:W-:Y:S01]  /*1a20*/  IMAD.MOV.U32 R42, RZ, RZ, R34 ;  /* 0x000000ffff2a7224 */ /* 0x000fe200078e0022 */
[----:B------:R-:W-:Y:S01]  /*1a30*/  MOV R44, R4 ;  /* 0x00000004002c7202 */ /* 0x000fe20000000f00 */
[----:B------:R-:W-:Y:S01]  /*1a40*/  VIADD R45, R5, 0x100000 ;  /* 0x00100000052d7836 */ /* 0x000fe20000000000 */
[----:B------:R-:W-:Y:S01]  /*1a50*/  UMOV UR4, 0x33145c07 ;  /* 0x33145c0700047882 */ /* 0x000fe20000000000 */
[----:B------:R-:W-:Y:S01]  /*1a60*/  UMOV UR5, 0x3ca1a626 ;  /* 0x3ca1a62600057882 */ /* 0x000fe20000000000 */
[----:B------:R-:W-:Y:S01]  /*1a70*/  LOP3.LUT R40, R40, 0x1, RZ, 0xc0, !PT ;  /* 0x0000000128287812 */ /* 0x000fe200078ec0ff */
[----:B------:R-:W-:Y:S01]  /*1a80*/  UMOV UR6, 0x54442d18 ;  /* 0x54442d1800067882 */ /* 0x000fe20000000000 */
[----:B------:R-:W1:Y:S01]  /*1a90*/  F2I.S64.F64 R50, R44 ;  /* 0x0000002c00327311 */ /* 0x000e620000301900 */
[----:B------:R-:W-:Y:S01]  /*1aa0*/  UMOV UR7, 0x400921fb ;  /* 0x400921fb00077882 */ /* 0x000fe20000000000 */
[----:B------:R-:W-:Y:S01]  /*1ab0*/  ISETP.NE.U32.AND P0, PT, R40, 0x1, PT ;  /* 0x000000012800780c */ /* 0x000fe20003f05070 */
[----:B------:R-:W-:-:S02]  /*1ac0*/  IMAD.MOV.U32 R62, RZ, RZ, 0x79785eba ;  /* 0x79785ebaff3e7424 */ /* 0x000fc400078e00ff */
[----:B------:R-:W-:Y:S01]  /*1ad0*/  IMAD.MOV.U32 R3, RZ, RZ, 0x3de5db65 ;  /* 0x3de5db65ff037424 */ /* 0x000fe200078e00ff */
[----:B------:R-:W-:Y:S01]  /*1ae0*/  ISETP.NE.U32.AND.EX P0, PT, RZ, RZ, PT, P0 ;  /* 0x000000ffff00720c */ /* 0x000fe20003f05100 */
[----:B0-----:R-:W-:Y:S01]  /*1af0*/  DFMA R20, R20, -0.5, R42 ;  /* 0xbfe000001414782b */ /* 0x001fe2000000002a */
[----:B------:R-:W0:Y:S02]  /*1b00*/  FRND.F64 R34, R44 ;  /* 0x0000002c00227313 */ /* 0x000e240000301800 */
[----:B------:R-:W-:Y:S02]  /*1b10*/  FSEL R40, -R62, 4.2945490664224492434e-19, !P0 ;  /* 0x20fd81643e287808 */ /* 0x000fe40004000100 */
[----:B------:R-:W-:-:S03]  /*1b20*/  FSEL R41, R3, -0.082518599927425384521, !P0 ;  /* 0xbda8ff8303297808 */ /* 0x000fc60004000000 */
[----:B------:R-:W-:Y:S01]  /*1b30*/  DMUL R42, R20, UR4 ;  /* 0x00000004142a7c28 */ /* 0x000fe20008000000 */
[----:B-1----:R-:W-:-:S04]  /*1b40*/  SHF.L.U32 R58, R50, 0x6, RZ ;  /* 0x00000006323a7819 */ /* 0x002fc800000006ff */
[----:B------:R-:W-:-:S03]  /*1b50*/  LOP3.LUT R58, R58, 0x40, RZ, 0xc0, !PT ;  /* 0x000000403a3a7812 */ /* 0x000fc600078ec0ff */
[----:B------:R-:W-:Y:S01]  /*1b60*/  DFMA R20, R20, UR6, R42 ;  /* 0x0000000614147c2b */ /* 0x000fe2000800002a */
[----:B------:R-:W-:Y:S01]  /*1b70*/  IADD3 R58, P1, PT, R58, UR40, RZ ;  /* 0x000000283a3a7c10 */ /* 0x000fe2000ff3e0ff */
[----:B0-----:R-:W-:-:S04]  /*1b80*/  DFMA R56, R34, -0.5, R4 ;  /* 0xbfe000002238782b */ /* 0x001fc80000000004 */
[----:B------:R-:W-:Y:S02]  /*1b90*/  IMAD.X R59, RZ, RZ, UR41, P1 ;  /* 0x00000029ff3b7e24 */ /* 0x000fe400088e06ff */
[----:B------:R-:W-:Y:S01]  /*1ba0*/  DMUL R48, R20, R20 ;  /* 0x0000001414307228 */ /* 0x000fe20000000000 */
[----:B------:R-:W-:-:S04]  /*1bb0*/  LOP3.LUT R44, R50, 0x1, RZ, 0xc0, !PT ;  /* 0x00000001322c7812 */ /* 0x000fc800078ec0ff */
[----:B------:R-:W-:Y:S02]  /*1bc0*/  ISETP.NE.U32.AND P1, PT, R44, 0x1, PT ;  /* 0x000000012c00780c */ /* 0x000fe40003f25070 */
[----:B------:R-:W5:Y:S01]  /*1bd0*/  LDG.E.128.CONSTANT R44, desc[UR36][R58.64+0x20] ;  /* 0x000020243a2c7981 */ /* 0x000f62000c1e9d00 */
[----:B---3--:R-:W-:-:S08]  /*1be0*/  DFMA R12, R48, R40, R12 ;  /* 0x00000028300c722b */ /* 0x008fd0000000000c */
[----:B------:R-:W-:Y:S02]  /*1bf0*/  DFMA R34, R48, R12, R14 ;  /* 0x0000000c3022722b */ /* 0x000fe4000000000e */
[----:B------:R-:W3:Y:S01]  /*1c00*/  LDG.E.128.CONSTANT R12, desc[UR36][R58.64] ;  /* 0x000000243a0c7981 */ /* 0x000ee2000c1e9d00 */
[----:B------:R-:W-:-:S05]  /*1c10*/  DMUL R40, R56, UR4 ;  /* 0x0000000438287c28 */ /* 0x000fca0008000000 */
[----:B----4-:R-:W-:Y:S02]  /*1c20*/  DFMA R8, R48, R34, R8 ;  /* 0x000000223008722b */ /* 0x010fe40000000008 */
[----:B------:R-:W4:Y:S01]  /*1c30*/  LDG.E.128.CONSTANT R32, desc[UR36][R32.64+0x20] ;  /* 0x0000202420207981 */ /* 0x000f22000c1e9d00 */
[----:B------:R-:W-:-:S03]  /*1c40*/  DFMA R56, R56, UR6, R40 ;  /* 0x0000000638387c2b */ /* 0x000fc60008000028 */
[----:B------:R-:W2:Y:S01]  /*1c50*/  LDG.E.128.CONSTANT R40, desc[UR36][R58.64+0x10] ;  /* 0x000010243a287981 */ /* 0x000ea2000c1e9d00 */
[----:B------:R-:W-:-:S04]  /*1c60*/  ISETP.NE.U32.AND.EX P1, PT, RZ, RZ, PT, P1 ;  /* 0x000000ffff00720c */ /* 0x000fc80003f25110 */
[----:B------:R-:W-:Y:S01]  /*1c70*/  DMUL R64, R56, R56 ;  /* 0x0000003838407228 */ /* 0x000fe20000000000 */
[----:B------:R-:W-:Y:S02]  /*1c80*/  FSEL R62, -R62, 4.2945490664224492434e-19, P1 ;  /* 0x20fd81643e3e7808 */ /* 0x000fe40000800100 */
[----:B------:R-:W-:Y:S01]  /*1c90*/  FSEL R63, R3, -0.082518599927425384521, P1 ;  /* 0xbda8ff83033f7808 */ /* 0x000fe20000800000 */
[----:B------:R-:W-:Y:S01]  /*1ca0*/  DFMA R8, R48, R8, R10 ;  /* 0x000000083008722b */ /* 0x000fe2000000000a */
[----:B------:R-:W0:Y:S01]  /*1cb0*/  FRND.F64.TRUNC R10, R4 ;  /* 0x00000004000a7313 */ /* 0x000e22000030d800 */
[----:B------:R-:W-:Y:S01]  /*1cc0*/  FMUL R2, R2, R2 ;  /* 0x0000000202027220 */ /* 0x000fe20000400000 */
[----:B------:R-:W-:Y:S02]  /*1cd0*/  BSSY.RECONVERGENT B6, `(.L_x_46) ;  /* 0x000002d000067945 */ /* 0x000fe40003800200 */
[----:B---3--:R-:W-:-:S08]  /*1ce0*/  DFMA R12, R64, R62, R12 ;  /* 0x0000003e400c722b */ /* 0x008fd0000000000c */
[----:B------:R-:W-:Y:S02]  /*1cf0*/  DFMA R12, R64, R12, R14 ;  /* 0x0000000c400c722b */ /* 0x000fe4000000000e */
[----:B----4-:R-:W-:-:S06]  /*1d00*/  DFMA R8, R48, R8, R32 ;  /* 0x000000083008722b */ /* 0x010fcc0000000020 */
[----:B--2---:R-:W-:Y:S02]  /*1d10*/  DFMA R12, R64, R12, R40 ;  /* 0x0000000c400c722b */ /* 0x004fe40000000028 */
[----:B------:R-:W-:-:S06]  /*1d20*/  DFMA R8, R48, R8, R34 ;  /* 0x000000083008722b */ /* 0x000fcc0000000022 */
[----:B------:R-:W-:Y:S02]  /*1d30*/  DFMA R12, R64, R12, R42 ;  /* 0x0000000c400c722b */ /* 0x000fe4000000002a */
[----:B------:R-:W-:-:S06]  /*1d40*/  DFMA R20, R20, R8, R20 ;  /* 0x000000081414722b */ /* 0x000fcc0000000014 */
[----:B-----5:R-:W-:Y:S02]  /*1d50*/  DFMA R12, R64, R12, R44 ;  /* 0x0000000c400c722b */ /* 0x020fe4000000002c */
[----:B------:R-:W-:-:S06]  /*1d60*/  DFMA R8, R48, R8, 1 ;  /* 0x3ff000003008742b */ /* 0x000fcc0000000008 */
[----:B------:R-:W-:-:S04]  /*1d70*/  DFMA R12, R64, R12, R46 ;  /* 0x0000000c400c722b */ /* 0x000fc8000000002e */
[----:B------:R-:W-:Y:S02]  /*1d80*/  FSEL R14, R20, R8, !P0 ;  /* 0x00000008140e7208 */ /* 0x000fe40004000000 */
[----:B------:R-:W-:Y:S02]  /*1d90*/  FSEL R15, R21, R9, !P0 ;  /* 0x00000009150f7208 */ /* 0x000fe40004000000 */
[-C--:B------:R-:W-:Y:S02]  /*1da0*/  DFMA R56, R56, R12.reuse, R56 ;  /* 0x0000000c3838722b */ /* 0x080fe40000000038 */
[----:B------:R-:W-:Y:S02]  /*1db0*/  DFMA R12, R64, R12, 1 ;  /* 0x3ff00000400c742b */ /* 0x000fe4000000000c */
[----:B------:R-:W-:Y:S01]  /*1dc0*/  DADD R8, RZ, -R14 ;  /* 0x00000000ff087229 */ /* 0x000fe2000000080e */
[----:B------:R-:W-:-:S07]  /*1dd0*/  LOP3.LUT P0, RZ, R0, 0x2, RZ, 0xc0, !PT ;  /* 0x0000000200ff7812 */ /* 0x000fce000780c0ff */
[----:B------:R-:W-:Y:S02]  /*1de0*/  FSEL R12, R12, R56, !P1 ;  /* 0x000000380c0c7208 */ /* 0x000fe40004800000 */
[----:B------:R-:W-:Y:S02]  /*1df0*/  FSEL R13, R13, R57, !P1 ;  /* 0x000000390d0d7208 */ /* 0x000fe40004800000 */
[----:B------:R-:W-:Y:S02]  /*1e00*/  FSEL R44, R14, R8, !P0 ;  /* 0x000000080e2c7208 */ /* 0x000fe40004000000 */
[----:B------:R-:W-:Y:S02]  /*1e10*/  FSEL R45, R15, R9, !P0 ;  /* 0x000000090f2d7208 */ /* 0x000fe40004000000 */
[----:B------:R-:W-:Y:S01]  /*1e20*/  DADD R8, RZ, -R12 ;  /* 0x00000000ff087229 */ /* 0x000fe2000000080c */
[----:B------:R-:W-:Y:S01]  /*1e30*/  LOP3.LUT P0, RZ, R50, 0x2, RZ, 0xc0, !PT ;  /* 0x0000000232ff7812 */ /* 0x000fe2000780c0ff */
[----:B0-----:R-:W-:Y:S01]  /*1e40*/  DSETP.NEU.AND P1, PT, R4, R10, PT ;  /* 0x0000000a0400722a */ /* 0x001fe20003f2d000 */
[----:B------:R-:W-:-:S07]  /*1e50*/  FFMA R4, R19, R19, R2 ;  /* 0x0000001313047223 */ /* 0x000fce0000000002 */
[----:B------:R-:W-:Y:S02]  /*1e60*/  FSEL R3, R12, R8, !P0 ;  /* 0x000000080c037208 */ /* 0x000fe40004000000 */
[----:B------:R-:W-:Y:S02]  /*1e70*/  FSEL R9, R13, R9, !P0 ;  /* 0x000000090d097208 */ /* 0x000fe40004000000 */
[----:B------:R-:W-:Y:S02]  /*1e80*/  FSEL R2, R6, R3, !P1 ;  /* 0x0000000306027208 */ /* 0x000fe40004800000 */
[----:B------:R-:W-:Y:S01]  /*1e90*/  FSEL R3, R7, R9, !P1 ;  /* 0x0000000907037208 */ /* 0x000fe20004800000 */
[----:B------:R-:W-:Y:S01]  /*1ea0*/  DMUL R44, R60, R44 ;  /* 0x0000002c3c2c7228 */ /* 0x000fe20000000000 */
[----:B------:R-:W-:-:S04]  /*1eb0*/  VIADD R0, R4, 0xf3000000 ;  /* 0xf300000004007836 */ /* 0x000fc80000000000 */
[----:B------:R-:W-:Y:S01]  /*1ec0*/  DMUL R2, R60, R2 ;  /* 0x000000023c027228 */ /* 0x000fe20000000000 */
[----:B------:R-:W-:Y:S01]  /*1ed0*/  ISETP.GT.U32.AND P0, PT, R0, 0x727fffff, PT ;  /* 0x727fffff0000780c */ /* 0x000fe20003f04070 */
[----:B------:R0:W1:Y:S08]  /*1ee0*/  MUFU.RSQ R5, R4 ;  /* 0x0000000400057308 */ /* 0x0000700000001400 */
[----:B------:R0:W2:Y:S08]  /*1ef0*/  F2F.F32.F64 R44, R44 ;  /* 0x0000002c002c7310 */ /* 0x0000b00000301000 */
[----:B------:R0:W3:Y:S01]  /*1f00*/  F2F.F32.F64 R2, R2 ;  /* 0x0000000200027310 */ /* 0x0000e20000301000 */
[----:B-1----:R-:W-:Y:S05]  /*1f10*/  @!P0 BRA `(.L_x_47) ;  /* 0x0000000000108947 */ /* 0x002fea0003800000 */
[----:B------:R-:W-:Y:S02]  /*1f20*/  MOV R20, 0x1f50 ;  /* 0x00001f5000147802 */ /* 0x000fe40000000f00 */
[----:B------:R-:W-:-:S07]  /*1f30*/  MOV R21, 0x0 ;  /* 0x0000000000157802 */ /* 0x000fce0000000f00 */
[----:B0-23--:R-:W-:Y:S05]  /*1f40*/  CALL.REL.NOINC `($__internal_1_$__cuda_sm20_sqrt_rn_f32_slowpath) ;  /* 0x0000008800ec7944 */ /* 0x00dfea0003c00000 */
[----:B------:R-:W-:Y:S05]  /*1f50*/  BRA `(.L_x_48) ;  /* 0x0000000000107947 */ /* 0x000fea0003800000 */
.L_x_47:
[----:B0-----:R-:W-:Y:S01]  /*1f60*/  FMUL.FTZ R3, R4, R5 ;  /* 0x0000000504037220 */ /* 0x001fe20000410000 */
[----:B------:R-:W-:-:S03]  /*1f70*/  FMUL.FTZ R0, R5, 0.5 ;  /* 0x3f00000005007820 */ /* 0x000fc60000410000 */
[----:B------:R-:W-:-:S04]  /*1f80*/  FFMA R4, -R3, R3, R4 ;  /* 0x0000000303047223 */ /* 0x000fc80000000104 */
[----:B------:R-:W-:-:S07]  /*1f90*/  FFMA R4, R4, R0, R3 ;  /* 0x0000000004047223 */ /* 0x000fce0000000003 */
.L_x_48:
[----:B------:R-:W-:Y:S05]  /*1fa0*/  BSYNC.RECONVERGENT B6 ;  /* 0x0000000000067941 */ /* 0x000fea0003800200 */
.L_x_46:
[----:B--2---:R-:W-:Y:S01]  /*1fb0*/  IMAD.MOV.U32 R5, RZ, RZ, R44 ;  /* 0x000000ffff057224 */ /* 0x004fe200078e002c */
[----:B------:R-:W-:Y:S01]  /*1fc0*/  MOV R7, R27 ;  /* 0x0000001b00077202 */ /* 0x000fe20000000f00 */
[----:B------:R-:W-:Y:S01]  /*1fd0*/  IMAD.MOV.U32 R6, RZ, RZ, R28 ;  /* 0x000000ffff067224 */ /* 0x000fe200078e001c */
[----:B------:R-:W-:Y:S01]  /*1fe0*/  MOV R20, 0x2010 ;  /* 0x0000201000147802 */ /* 0x000fe20000000f00 */
[----:B------:R-:W-:-:S07]  /*1ff0*/  IMAD.MOV.U32 R21, RZ, RZ, 0x0 ;  /* 0x00000000ff157424 */ /* 0x000fce00078e00ff */
[----:B---3--:R-:W-:Y:S05]  /*2000*/  CALL.REL.NOINC `($_Z21calculateAllInterInfoP6PlayerP5PointP5rTypePfS5_$_Z22CUDA_compute_motion_1dfffffffRf) ;  /* 0x00000064007c7944 */ /* 0x008fea0003c00000 */
[----:B------:R-:W-:Y:S01]  /*2010*/  IADD3 R6, P0, PT, R28, 0x4, RZ ;  /* 0x000000041c067810 */ /* 0x000fe20007f1e0ff */
[----:B------:R-:W-:Y:S02]  /*2020*/  HFMA2 R4, -RZ, RZ, 0, 0 ;  /* 0x00000000ff047431 */ /* 0x000fe400000001ff */
[----:B------:R-:W-:Y:S01]  /*2030*/  IMAD.MOV.U32 R5, RZ, RZ, R2 ;  /* 0x000000ffff057224 */ /* 0x000fe200078e0002 */
[----:B------:R-:W-:Y:S01]  /*2040*/  MOV R20, 0x2080 ;  /* 0x0000208000147802 */ /* 0x000fe20000000f00 */
[----:B------:R-:W-:Y:S02]  /*2050*/  IMAD.MOV.U32 R21, RZ, RZ, 0x0 ;  /* 0x00000000ff157424 */ /* 0x000fe400078e00ff */
[----:B------:R-:W-:-:S07]  /*2060*/  IMAD.X R7, RZ, RZ, R27, P0 ;  /* 0x000000ffff077224 */ /* 0x000fce00000e061b */
[----:B------:R-:W-:Y:S05]  /*2070*/  CALL.REL.NOINC `($_Z21calculateAllInterInfoP6PlayerP5PointP5rTypePfS5_$_Z22CUDA_compute_motion_1dfffffffRf) ;  /* 0x0000006400607944 */ /* 0x000fea0003c00000 */
[----:B------:R-:W2:Y:S01]  /*2080*/  LDL.64 R6, [R1] ;  /* 0x0000000001067983 */ /* 0x000ea20000100a00 */
[----:B------:R-:W-:Y:S01]  /*2090*/  FSETP.GEU.AND P0, PT, |R23|, 1400, PT ;  /* 0x44af00001700780b */ /* 0x000fe20003f0e200 */
[----:B------:R-:W-:Y:S01]  /*20a0*/  UMOV UR4, 0x88e368f1 ;  /* 0x88e368f100047882 */ /* 0x000fe20000000000 */
[----:B------:R-:W-:Y:S01]  /*20b0*/  UMOV UR5, 0x3ee4f8b5 ;  /* 0x3ee4f8b500057882 */ /* 0x000fe20000000000 */
[----:B------:R-:W-:Y:S01]  /*20c0*/  BSSY.RELIABLE B0, `(.L_x_49) ;  /* 0x000001c000007945 */ /* 0x000fe20003800100 */
[C---:B------:R-:W-:Y:S02]  /*20d0*/  FSETP.LT.AND P1, PT, R24.reuse, -4600, !P0 ;  /* 0xc58fc0001800780b */ /* 0x040fe40004721000 */
[C---:B------:R-:W-:Y:S02]  /*20e0*/  FSETP.LT.AND P0, PT, R24.reuse, 6000, !P0 ;  /* 0x45bb80001800780b */ /* 0x040fe40004701000 */
[C---:B------:R-:W-:Y:S02]  /*20f0*/  FSETP.GT.AND P1, PT, R24.reuse, -6000, P1 ;  /* 0xc5bb80001800780b */ /* 0x040fe40000f24000 */
[----:B------:R-:W-:-:S04]  /*2100*/  FSETP.GT.AND P0, PT, R24, 4600, P0 ;  /* 0x458fc0001800780b */ /* 0x000fc80000704000 */
[----:B------:R-:W-:Y:S01]  /*2110*/  PLOP3.LUT P0, PT, P1, P0, PT, 0xf8, 0x8f ;  /* 0x00000000008f781c */ /* 0x000fe20000f01f70 */
[----:B--2---:R-:W0:Y:S01]  /*2120*/  F2F.F64.F32 R2, R6 ;  /* 0x0000000600027310 */ /* 0x004e220000201800 */
[----:B------:R-:W-:Y:S02]  /*2130*/  FSETP.GT.AND P2, PT, R6, 50, PT ;  /* 0x424800000600780b */ /* 0x000fe40003f44000 */
[----:B------:R-:W-:-:S05]  /*2140*/  FSETP.GT.AND P3, PT, R7, 50, PT ;  /* 0x424800000700780b */ /* 0x000fca0003f64000 */
[----:B------:R-:W1:Y:S01]  /*2150*/  F2F.F64.F32 R4, R7 ;  /* 0x0000000700047310 */ /* 0x000e620000201800 */
[----:B0-----:R-:W-:-:S06]  /*2160*/  DSETP.GEU.AND P4, PT, R2, UR4, PT ;  /* 0x0000000402007e2a */ /* 0x001fcc000bf8e000 */
[----:B------:R-:W-:Y:S01]  /*2170*/  FSEL R0, R6, RZ, P4 ;  /* 0x000000ff06007208 */ /* 0x000fe20002000000 */
[----:B-1----:R-:W-:-:S03]  /*2180*/  DSETP.GEU.AND P5, PT, R4, UR4, PT ;  /* 0x0000000404007e2a */ /* 0x002fc6000bfae000 */
[----:B------:R-:W-:-:S03]  /*2190*/  FSEL R0, R0, RZ, !P2 ;  /* 0x000000ff00007208 */ /* 0x000fc60005000000 */
[----:B------:R-:W-:-:S04]  /*21a0*/  FSEL R2, R7, RZ, P5 ;  /* 0x000000ff07027208 */ /* 0x000fc80002800000 */
[----:B------:R-:W-:-:S04]  /*21b0*/  FSEL R3, R2, RZ, !P3 ;  /* 0x000000ff02037208 */ /* 0x000fc80005800000 */
[----:B------:R-:W-:-:S04]  /*21c0*/  FSETP.GT.AND P1, PT, R0, R3, PT ;  /* 0x000000030000720b */ /* 0x000fc80003f24000 */
[----:B------:R-:W-:Y:S01]  /*21d0*/  FSEL R0, R0, R3, P1 ;  /* 0x0000000300007208 */ /* 0x000fe20000800000 */
[----:B------:R-:W-:Y:S08]  /*21e0*/  @P0 BRA `(.L_x_50) ;  /* 0x0000000000240947 */ /* 0x000ff00003800000 */
[----:B------:R-:W-:Y:S02]  /*21f0*/  FSETP.GEU.AND P1, PT, |R23|, 4200, PT ;  /* 0x458340001700780b */ /* 0x000fe40003f2e200 */
[----:B------:R-:W-:Y:S02]  /*2200*/  PLOP3.LUT P0, PT, PT, PT, PT, 0x80, 0x8 ;  /* 0x000000000008781c */ /* 0x000fe40003f0f070 */
[----:B------:R-:W-:-:S13]  /*2210*/  FSETP.GEU.OR P1, PT, |R24|, 5700, P1 ;  /* 0x45b220001800780b */ /* 0x000fda0000f2e600 */
[----:B------:R-:W-:Y:S05]  /*2220*/  @P1 BREAK.RELIABLE B0 ;  /* 0x0000000000001942 */ /* 0x000fea0003800100 */
[----:B------:R-:W-:Y:S05]  /*2230*/  @P1 BRA `(.L_x_26) ;  /* 0x0000000000241947 */ /* 0x000fea0003800000 */
[----:B------:R-:W-:Y:S02]  /*2240*/  FSETP.GEU.AND P1, PT, R0, R25, PT ;  /* 0x000000190000720b */ /* 0x000fe40003f2e000 */
[----:B------:R-:W-:-:S11]  /*2250*/  PLOP3.LUT P0, PT, PT, PT, PT, 0x8, 0x80 ;  /* 0x000000000080781c */ /* 0x000fd60003f0e170 */
[----:B------:R-:W-:Y:S05]  /*2260*/  @!P1 BREAK.RELIABLE B0 ;  /* 0x0000000000009942 */ /* 0x000fea0003800100 */
[----:B------:R-:W-:Y:S05]  /*2270*/  @!P1 BRA `(.L_x_26) ;  /* 0x0000000000149947 */ /* 0x000fea0003800000 */
.L_x_50:
[----:B------:R-:W-:Y:S05]  /*2280*/  BSYNC.RELIABLE B0 ;  /* 0x0000000000007941 */ /* 0x000fea0003800100 */
.L_x_49:
[----:B------:R-:W-:-:S05]  /*2290*/  FADD R25, R25, 0.019999999552965164185 ;  /* 0x3ca3d70a19197421 */ /* 0x000fca0000000000 */
[----:B------:R-:W-:-:S13]  /*22a0*/  FSETP.GEU.AND P0, PT, R25, R26, PT ;  /* 0x0000001a1900720b */ /* 0x000fda0003f0e000 */
[----:B------:R-:W-:Y:S05]  /*22b0*/  @!P0 BRA `(.L_x_51) ;  /* 0xffffffe800ec8947 */ /* 0x000fea000383ffff */
[----:B------:R-:W-:-:S13]  /*22c0*/  PLOP3.LUT P0, PT, PT, PT, PT, 0x8, 0x80 ;  /* 0x000000000080781c */ /* 0x000fda0003f0e170 */
.L_x_26:
[----:B0-----:R-:W-:Y:S05]  /*22d0*/  BSYNC.RECONVERGENT B7 ;  /* 0x0000000000077941 */ /* 0x001fea0003800200 */
.L_x_25:
[----:B------:R-:W-:Y:S05]  /*22e0*/  WARPSYNC.ALL ;  /* 0x0000000000007948 */ /* 0x000fea0003800000 */
[----:B------:R-:W-:Y:S01]  /*22f0*/  FSETP.GE.OR P0, PT, R25, R26, P0 ;  /* 0x0000001a1900720b */ /* 0x000fe20000706400 */
[----:B------:R-:W-:Y:S01]  /*2300*/  BSSY.RECONVERGENT B7, `(.L_x_19) ;  /* 0x0000117000077945 */ /* 0x000fe20003800200 */
[----:B------:R-:W-:Y:S02]  /*2310*/  HFMA2 R11, -RZ, RZ, 7.76171875, 30 ;  /* 0x47c34f80ff0b7431 */ /* 0x000fe400000001ff */
[----:B------:R-:W-:-:S09]  /*2320*/  IMAD.MOV.U32 R13, RZ, RZ, 0x47c34f80 ;  /* 0x47c34f80ff0d7424 */ /* 0x000fd200078e00ff */
[----:B------:R-:W-:Y:S05]  /*2330*/  @P0 BRA `(.L_x_52) ;  /* 0x00000010004c0947 */ /* 0x000fea0003800000 */
[-C--:B------:R-:W-:Y:S01]  /*2340*/  FSETP.GT.AND P0, PT, |R30|, |R39|.reuse, PT ;  /* 0x400000271e00720b */ /* 0x080fe20003f04200 */
[----:B------:R0:W-:Y:S01]  /*2350*/  STL.64 [R1], RZ ;  /* 0x000000ff01007387 */ /* 0x0001e20000100a00 */
[----:B------:R-:W-:Y:S01]  /*2360*/  FADD R53, R53, -R24 ;  /* 0x8000001835357221 */ /* 0x000fe20000000000 */
[----:B------:R-:W-:Y:S01]  /*2370*/  FADD R52, R52, -R23 ;  /* 0x8000001734347221 */ /* 0x000fe20000000000 */
[----:B------:R-:W-:Y:S02]  /*2380*/  FSEL R2, |R30|, |R39|, P0 ;  /* 0x400000271e027208 */ /* 0x000fe40000000200 */
[----:B------:R-:W-:Y:S02]  /*2390*/  FSEL R3, |R39|, |R30|, P0 ;  /* 0x4000001e27037208 */ /* 0x000fe40000000200 */
[----:B------:R-:W1:Y:S01]  /*23a0*/  MUFU.RCP R5, R2 ;  /* 0x0000000200057308 */ /* 0x000e620000001000 */
[----:B------:R-:W-:Y:S02]  /*23b0*/  P2R R0, PR, RZ, 0x1 ;  /* 0x00000001ff007803 */ /* 0x000fe40000000000 */
[----:B------:R-:W-:-:S05]  /*23c0*/  IADD3 R16, P0, PT, R28, 0x4, RZ ;  /* 0x000000041c107810 */ /* 0x000fca0007f1e0ff */
[----:B------:R-:W2:Y:S01]  /*23d0*/  FCHK P1, R3, R2 ;  /* 0x0000000203007302 */ /* 0x000ea20000020000 */
[----:B------:R-:W-:Y:S02]  /*23e0*/  IMAD.X R17, RZ, RZ, R27, P0 ;  /* 0x000000ffff117224 */ /* 0x000fe400000e061b */
[----:B-1----:R-:W-:-:S04]  /*23f0*/  FFMA R4, -R2, R5, 1 ;  /* 0x3f80000002047423 */ /* 0x002fc80000000105 */
[----:B------:R-:W-:-:S04]  /*2400*/  FFMA R4, R5, R4, R5 ;  /* 0x0000000405047223 */ /* 0x000fc80000000005 */
[----:B------:R-:W-:-:S04]  /*2410*/  FFMA R5, R3, R4, RZ ;  /* 0x0000000403057223 */ /* 0x000fc800000000ff */
[----:B------:R-:W-:-:S04]  /*2420*/  FFMA R0, -R2, R5, R3 ;  /* 0x0000000502007223 */ /* 0x000fc80000000103 */
[----:B------:R-:W-:Y:S01]  /*2430*/  FFMA R4, R4, R0, R5 ;  /* 0x0000000004047223 */ /* 0x000fe20000000005 */
[----:B0-2---:R-:W-:Y:S06]  /*2440*/  @!P1 BRA `(.L_x_53) ;  /* 0x0000000000149947 */ /* 0x005fec0003800000 */
[----:B------:R-:W-:Y:S01]  /*2450*/  MOV R4, R3 ;  /* 0x0000000300047202 */ /* 0x000fe20000000f00 */
[----:B------:R-:W-:Y:S01]  /*2460*/  IMAD.MOV.U32 R5, RZ, RZ, R2 ;  /* 0x000000ffff057224 */ /* 0x000fe200078e0002 */
[----:B------:R-:W-:Y:S01]  /*2470*/  MOV R20, 0x24a0 ;  /* 0x000024a000147802 */ /* 0x000fe20000000f00 */
[----:B------:R-:W-:-:S07]  /*2480*/  IMAD.MOV.U32 R21, RZ, RZ, 0x0 ;  /* 0x00000000ff157424 */ /* 0x000fce00078e00ff */
[----:B------:R-:W-:Y:S05]  /*2490*/  CALL.REL.NOINC `($__internal_2_$__cuda_sm3x_div_rn_noftz_f32_slowpath) ;  /* 0x0000008800047944 */ /* 0x000fea0003c00000 */
.L_x_53:
[----:B------:R-:W-:Y:S02]  /*24a0*/  HFMA2 R3, -RZ, RZ, 0.89990234375, 10328 ;  /* 0x3b33710bff037431 */ /* 0x000fe400000001ff */
[----:B------:R-:W-:Y:S01]  /*24b0*/  FMUL R0, R4, R4 ;  /* 0x0000000404007220 */ /* 0x000fe20000400000 */
[CC--:B------:R-:W-:Y:S01]  /*24c0*/  FSETP.GT.AND P3, PT, |R52|.reuse, |R53|.reuse, PT ;  /* 0x400000353400720b */ /* 0x0c0fe20003f64200 */
[----:B------:R-:W-:Y:S01]  /*24d0*/  IMAD.MOV.U32 R6, RZ, RZ, 0x3f6ee581 ;  /* 0x3f6ee581ff067424 */ /* 0x000fe200078e00ff */
[C---:B------:R-:W-:Y:S01]  /*24e0*/  ISETP.GE.AND P1, PT, R39.reuse, RZ, PT ;  /* 0x000000ff2700720c */ /* 0x040fe20003f26270 */
[C---:B------:R-:W-:Y:S01]  /*24f0*/  FADD R9, |R39|.reuse, |R30| ;  /* 0x4000001e27097221 */ /* 0x040fe20000000200 */
[----:B------:R-:W-:Y:S01]  /*2500*/  FSEL R18, |R52|, |R53|, P3 ;  /* 0x4000003534127208 */ /* 0x000fe20001800200 */
[----:B------:R-:W-:Y:S01]  /*2510*/  BSSY.RECONVERGENT B6, `(.L_x_54) ;  /* 0x0000027000067945 */ /* 0x000fe20003800200 */
[----:B------:R-:W-:Y:S01]  /*2520*/  FSETP.GT.AND P2, PT, |R30|, |R39|, PT ;  /* 0x400000271e00720b */ /* 0x000fe20003f44200 */
[----:B------:R-:W-:Y:S01]  /*2530*/  FFMA R3, R0, R3, -0.015681877732276916504 ;  /* 0xbc80774800037423 */ /* 0x000fe20000000003 */
[----:B------:R-:W0:Y:S01]  /*2540*/  MUFU.RCP R7, R18 ;  /* 0x0000001200077308 */ /* 0x000e220000001000 */
[----:B------:R-:W-:-:S02]  /*2550*/  FSETP.NEU.AND P0, PT, |R39|, |R30|, PT ;  /* 0x4000001e2700720b */ /* 0x000fc40003f0d200 */
[----:B------:R-:W-:Y:S01]  /*2560*/  FFMA R3, R0, R3, 0.042200751602649688721 ;  /* 0x3d2cdab200037423 */ /* 0x000fe20000000003 */
[----:B------:R-:W-:-:S03]  /*2570*/  P2R R19, PR, RZ, 0x8 ;  /* 0x00000008ff137803 */ /* 0x000fc60000000000 */
[----:B------:R-:W-:-:S04]  /*2580*/  FFMA R3, R0, R3, -0.074792981147766113281 ;  /* 0xbd992d1000037423 */ /* 0x000fc80000000003 */
[----:B------:R-:W-:-:S04]  /*2590*/  FFMA R3, R0, R3, 0.10640415549278259277 ;  /* 0x3dd9ea6c00037423 */ /* 0x000fc80000000003 */
[----:B------:R-:W-:-:S04]  /*25a0*/  FFMA R3, R0, R3, -0.14207722246646881104 ;  /* 0xbe117cb100037423 */ /* 0x000fc80000000003 */
[----:B------:R-:W-:-:S04]  /*25b0*/  FFMA R3, R0, R3, 0.19993925094604492188 ;  /* 0x3e4cbce000037423 */ /* 0x000fc80000000003 */
[----:B------:R-:W-:-:S04]  /*25c0*/  FFMA R3, R0, R3, -0.33333197236061096191 ;  /* 0xbeaaaa7d00037423 */ /* 0x000fc80000000003 */
[----:B------:R-:W-:-:S04]  /*25d0*/  FMUL R3, R0, R3 ;  /* 0x0000000300037220 */ /* 0x000fc80000400000 */
[----:B------:R-:W-:-:S04]  /*25e0*/  FFMA R3, R3, R4, R4 ;  /* 0x0000000403037223 */ /* 0x000fc80000000004 */
[C---:B------:R-:W-:Y:S01]  /*25f0*/  FFMA R0, R6.reuse, 1.6832555532455444336, -R3 ;  /* 0x3fd774eb06007823 */ /* 0x040fe20000000803 */
[----:B------:R-:W-:-:S04]  /*2600*/  FSEL R6, R6, 1.8663789033889770508, P2 ;  /* 0x3feee58106067808 */ /* 0x000fc80001000000 */
[----:B------:R-:W-:Y:S01]  /*2610*/  FSEL R5, R0, R3, P2 ;  /* 0x0000000300057208 */ /* 0x000fe20001000000 */
[----:B0-----:R-:W-:Y:S01]  /*2620*/  FFMA R0, -R18, R7, 1 ;  /* 0x3f80000012007423 */ /* 0x001fe20000000107 */
[----:B------:R-:W-:Y:S02]  /*2630*/  FSEL R3, R3, -R3, P2 ;  /* 0x8000000303037208 */ /* 0x000fe40001000000 */
[----:B------:R-:W-:Y:S01]  /*2640*/  FSETP.NEU.AND P2, PT, R2, RZ, PT ;  /* 0x000000ff0200720b */ /* 0x000fe20003f4d000 */
[----:B------:R-:W-:Y:S02]  /*2650*/  IMAD.MOV.U32 R2, RZ, RZ, 0x4016cbe4 ;  /* 0x4016cbe4ff027424 */ /* 0x000fe400078e00ff */
[----:B------:R-:W-:Y:S01]  /*2660*/  FFMA R0, R7, R0, R7 ;  /* 0x0000000007007223 */ /* 0x000fe20000000007 */
[----:B------:R-:W-:Y:S01]  /*2670*/  @!P1 FFMA R5, R6, 1.6832555532455444336, R3 ;  /* 0x3fd774eb06059823 */ /* 0x000fe20000000003 */
[----:B------:R-:W-:Y:S02]  /*2680*/  FSEL R3, |R53|, |R52|, P3 ;  /* 0x4000003435037208 */ /* 0x000fe40001800200 */
[----:B------:R-:W-:-:S02]  /*2690*/  @!P0 FSEL R5, R2, 0.78539818525314331055, !P1 ;  /* 0x3f490fdb02058808 */ /* 0x000fc40004800000 */
[----:B------:R-:W0:Y:S01]  /*26a0*/  FCHK P0, R3, R18 ;  /* 0x0000001203007302 */ /* 0x000e220000000000 */
[----:B------:R-:W-:-:S03]  /*26b0*/  FFMA R7, R3, R0, RZ ;  /* 0x0000000003077223 */ /* 0x000fc600000000ff */
[----:B------:R-:W-:Y:S01]  /*26c0*/  @!P2 FSEL R5, RZ, 3.1415927410125732422, P1 ;  /* 0x40490fdbff05a808 */ /* 0x000fe20000800000 */
[----:B------:R-:W-:Y:S01]  /*26d0*/  FFMA R4, -R18, R7, R3 ;  /* 0x0000000712047223 */ /* 0x000fe20000000103 */
[----:B------:R-:W-:Y:S02]  /*26e0*/  FSETP.NAN.AND P1, PT, R9, R9, PT ;  /* 0x000000090900720b */ /* 0x000fe40003f28000 */
[----:B------:R-:W-:Y:S01]  /*26f0*/  LOP3.LUT R2, R5, 0x80000000, R30, 0xb8, !PT ;  /* 0x8000000005027812 */ /* 0x000fe200078eb81e */
[----:B------:R-:W-:-:S03]  /*2700*/  FFMA R4, R0, R4, R7 ;  /* 0x0000000400047223 */ /* 0x000fc60000000007 */
[----:B------:R-:W-:Y:S01]  /*2710*/  FSEL R2, R9, R2, P1 ;  /* 0x0000000209027208 */ /* 0x000fe20000800000 */
[----:B0-----:R-:W-:Y:S06]  /*2720*/  @!P0 BRA `(.L_x_55) ;  /* 0x0000000000148947 */ /* 0x001fec0003800000 */
[----:B------:R-:W-:Y:S01]  /*2730*/  MOV R4, R3 ;  /* 0x0000000300047202 */ /* 0x000fe20000000f00 */
[----:B------:R-:W-:Y:S01]  /*2740*/  IMAD.MOV.U32 R5, RZ, RZ, R18 ;  /* 0x000000ffff057224 */ /* 0x000fe200078e0012 */
[----:B------:R-:W-:Y:S01]  /*2750*/  MOV R20, 0x2780 ;  /* 0x0000278000147802 */ /* 0x000fe20000000f00 */
[----:B------:R-:W-:-:S07]  /*2760*/  IMAD.MOV.U32 R21, RZ, RZ, 0x0 ;  /* 0x00000000ff157424 */ /* 0x000fce00078e00ff */
[----:B------:R-:W-:Y:S05]  /*2770*/  CALL.REL.NOINC `($__internal_2_$__cuda_sm3x_div_rn_noftz_f32_slowpath) ;  /* 0x00000084004c7944 */ /* 0x000fea0003c00000 */
.L_x_55:
[----:B------:R-:W-:Y:S05]  /*2780*/  BSYNC.RECONVERGENT B6 ;  /* 0x0000000000067941 */ /* 0x000fea0003800200 */
.L_x_54:
[----:B------:R-:W-:Y:S01]  /*2790*/  MOV R3, 0x3b33710b ;  /* 0x3b33710b00037802 */ /* 0x000fe20000000f00 */
[----:B------:R-:W-:Y:S01]  /*27a0*/  FMUL R0, R4, R4 ;  /* 0x0000000404007220 */ /* 0x000fe20000400000 */
[----:B------:R-:W-:Y:S01]  /*27b0*/  IMAD.MOV.U32 R6, RZ, RZ, 0x3f6ee581 ;  /* 0x3f6ee581ff067424 */ /* 0x000fe200078e00ff */
[----:B------:R-:W-:Y:S02]  /*27c0*/  ISETP.GE.AND P0, PT, R53, RZ, PT ;  /* 0x000000ff3500720c */ /* 0x000fe40003f06270 */
[C---:B------:R-:W-:Y:S01]  /*27d0*/  FFMA R3, R0.reuse, R3, -0.015681877732276916504 ;  /* 0xbc80774800037423 */ /* 0x040fe20000000003 */
[----:B------:R-:W-:Y:S02]  /*27e0*/  ISETP.NE.AND P1, PT, R19, RZ, PT ;  /* 0x000000ff1300720c */ /* 0x000fe40003f25270 */
[----:B------:R-:W-:Y:S01]  /*27f0*/  FSETP.NEU.AND P2, PT, |R53|, |R52|, PT ;  /* 0x400000343500720b */ /* 0x000fe20003f4d200 */
        /* <DEDUP_REMOVED lines=15> */
[----:B------:R-:W-:Y:S01]  /*28f0*/  FMUL R4, R30, R30 ;  /* 0x0000001e1e047220 */ /* 0x000fe20000400000 */
[----:B------:R-:W-:Y:S01]  /*2900*/  @!P2 FSEL R5, R0, 0.78539818525314331055, !P0 ;  /* 0x3f490fdb0005a808 */ /* 0x000fe20004000000 */
[----:B------:R-:W-:Y:S02]  /*2910*/  FADD R0, |R53|, |R52| ;  /* 0x4000003435007221 */ /* 0x000fe40000000200 */
[----:B------:R-:W-:-:S04]  /*2920*/  FFMA R4, R39, R39, R4 ;  /* 0x0000002727047223 */ /* 0x000fc80000000004 */
[----:B------:R0:W1:Y:S01]  /*2930*/  MUFU.RSQ R3, R4 ;  /* 0x0000000400037308 */ /* 0x0000620000001400 */
[----:B------:R-:W-:Y:S02]  /*2940*/  IADD3 R6, PT, PT, R4, -0xd000000, RZ ;  /* 0xf300000004067810 */ /* 0x000fe40007ffe0ff */
[----:B------:R-:W-:Y:S02]  /*2950*/  @!P1 FSEL R5, RZ, 3.1415927410125732422, P0 ;  /* 0x40490fdbff059808 */ /* 0x000fe40000000000 */
[----:B------:R-:W-:Y:S02]  /*2960*/  ISETP.GT.U32.AND P1, PT, R6, 0x727fffff, PT ;  /* 0x727fffff0600780c */ /* 0x000fe40003f24070 */
[----:B------:R-:W-:Y:S02]  /*2970*/  FSETP.NAN.AND P0, PT, R0, R0, PT ;  /* 0x000000000000720b */ /* 0x000fe40003f08000 */
[----:B------:R-:W-:-:S04]  /*2980*/  LOP3.LUT R5, R5, 0x80000000, R52, 0xb8, !PT ;  /* 0x8000000005057812 */ /* 0x000fc800078eb834 */
[----:B------:R-:W-:-:S05]  /*2990*/  FSEL R5, R0, R5, P0 ;  /* 0x0000000500057208 */ /* 0x000fca0000000000 */
[----:B------:R-:W-:Y:S01]  /*29a0*/  FADD R2, R2, -R5 ;  /* 0x8000000502027221 */ /* 0x000fe20000000000 */
[----:B01----:R-:W-:Y:S06]  /*29b0*/  @!P1 BRA `(.L_x_56) ;  /* 0x0000000000149947 */ /* 0x003fec0003800000 */
[----:B------:R-:W-:Y:S01]  /*29c0*/  MOV R20, 0x29f0 ;  /* 0x000029f000147802 */ /* 0x000fe20000000f00 */
[----:B------:R-:W-:-:S07]  /*29d0*/  IMAD.MOV.U32 R21, RZ, RZ, 0x0 ;  /* 0x00000000ff157424 */ /* 0x000fce00078e00ff */
[----:B------:R-:W-:Y:S05]  /*29e0*/  CALL.REL.NOINC `($__internal_1_$__cuda_sm20_sqrt_rn_f32_slowpath) ;  /* 0x0000008000447944 */ /* 0x000fea0003c00000 */
[----:B------:R-:W-:Y:S01]  /*29f0*/  IMAD.MOV.U32 R18, RZ, RZ, R4 ;  /* 0x000000ffff127224 */ /* 0x000fe200078e0004 */
[----:B------:R-:W-:Y:S06]  /*2a00*/  BRA `(.L_x_57) ;  /* 0x0000000000107947 */ /* 0x000fec0003800000 */
.L_x_56:
[----:B------:R-:W-:Y:S01]  /*2a10*/  FMUL.FTZ R5, R4, R3 ;  /* 0x0000000304057220 */ /* 0x000fe20000410000 */
[----:B------:R-:W-:-:S03]  /*2a20*/  FMUL.FTZ R3, R3, 0.5 ;  /* 0x3f00000003037820 */ /* 0x000fc60000410000 */
[----:B------:R-:W-:-:S04]  /*2a30*/  FFMA R4, -R5, R5, R4 ;  /* 0x0000000505047223 */ /* 0x000fc80000000104 */
[----:B------:R-:W-:-:S07]  /*2a40*/  FFMA R18, R4, R3, R5 ;  /* 0x0000000304127223 */ /* 0x000fce0000000005 */
.L_x_57:
[----:B------:R-:W0:Y:S01]  /*2a50*/  MUFU.RCP64H R5, 3.1415920257568359375 ;  /* 0x400921fb00057908 */ /* 0x000e220000001800 */
[----:B------:R-:W-:Y:S02]  /*2a60*/  HFMA2 R6, -RZ, RZ, 68.25, 0.1080322265625 ;  /* 0x54442eeaff067431 */ /* 0x000fe400000001ff */
[----:B------:R-:W-:Y:S01]  /*2a70*/  IMAD.MOV.U32 R7, RZ, RZ, 0x400921fb ;  /* 0x400921fbff077424 */ /* 0x000fe200078e00ff */
[----:B------:R-:W-:Y:S01]  /*2a80*/  BSSY.RECONVERGENT B6, `(.L_x_58) ;  /* 0x0000017000067945 */ /* 0x000fe20003800200 */
[----:B------:R-:W-:-:S03]  /*2a90*/  IMAD.MOV.U32 R4, RZ, RZ, 0x1 ;  /* 0x00000001ff047424 */ /* 0x000fc600078e00ff */
[----:B------:R-:W1:Y:S08]  /*2aa0*/  F2F.F64.F32 R2, R2 ;  /* 0x0000000200027310 */ /* 0x000e700000201800 */
[----:B------:R-:W2:Y:S01]  /*2ab0*/  F2F.F64.F32 R18, R18 ;  /* 0x0000001200127310 */ /* 0x000ea20000201800 */
[----:B0-----:R-:W-:Y:S01]  /*2ac0*/  DFMA R8, R4, -R6, 1 ;  /* 0x3ff000000408742b */ /* 0x001fe20000000806 */
[----:B-1----:R-:W-:-:S07]  /*2ad0*/  FSETP.GEU.AND P1, PT, |R3|, 6.5827683646048100446e-37, PT ;  /* 0x036000000300780b */ /* 0x002fce0003f2e200 */
[----:B------:R-:W-:-:S08]  /*2ae0*/  DFMA R8, R8, R8, R8 ;  /* 0x000000080808722b */ /* 0x000fd00000000008 */
[----:B------:R-:W-:-:S08]  /*2af0*/  DFMA R8, R4, R8, R4 ;  /* 0x000000080408722b */ /* 0x000fd00000000004 */
[----:B------:R-:W-:-:S08]  /*2b00*/  DFMA R4, R8, -R6, 1 ;  /* 0x3ff000000804742b */ /* 0x000fd00000000806 */
[----:B------:R-:W-:-:S08]  /*2b10*/  DFMA R8, R8, R4, R8 ;  /* 0x000000040808722b */ /* 0x000fd00000000008 */
[----:B------:R-:W-:-:S08]  /*2b20*/  DMUL R4, R8, R2 ;  /* 0x0000000208047228 */ /* 0x000fd00000000000 */
[----:B------:R-:W-:-:S08]  /*2b30*/  DFMA R6, R4, -R6, R2 ;  /* 0x800000060406722b */ /* 0x000fd00000000002 */
[----:B------:R-:W-:-:S10]  /*2b40*/  DFMA R4, R8, R6, R4 ;  /* 0x000000060804722b */ /* 0x000fd40000000004 */
[----:B------:R-:W-:-:S05]  /*2b50*/  FFMA R0, RZ, 2.1426990032196044922, R5 ;  /* 0x400921fbff007823 */ /* 0x000fca0000000005 */
[----:B------:R-:W-:-:S13]  /*2b60*/  FSETP.GT.AND P0, PT, |R0|, 1.469367938527859385e-39, PT ;  /* 0x001000000000780b */ /* 0x000fda0003f04200 */
[----:B--2---:R-:W-:Y:S05]  /*2b70*/  @P0 BRA P1, `(.L_x_59) ;  /* 0x00000000001c0947 */ /* 0x004fea0000800000 */
[----:B------:R-:W-:Y:S01]  /*2b80*/  MOV R4, R2 ;  /* 0x0000000200047202 */ /* 0x000fe20000000f00 */
[----:B------:R-:W-:Y:S01]  /*2b90*/  IMAD.MOV.U32 R5, RZ, RZ, R3 ;  /* 0x000000ffff057224 */ /* 0x000fe200078e0003 */
[----:B------:R-:W-:Y:S01]  /*2ba0*/  MOV R7, 0x400921fb ;  /* 0x400921fb00077802 */ /* 0x000fe20000000f00 */
[----:B------:R-:W-:Y:S01]  /*2bb0*/  IMAD.MOV.U32 R6, RZ, RZ, 0x54442eea ;  /* 0x54442eeaff067424 */ /* 0x000fe200078e00ff */
[----:B------:R-:W-:Y:S01]  /*2bc0*/  MOV R20, 0x2bf0 ;  /* 0x00002bf000147802 */ /* 0x000fe20000000f00 */
[----:B------:R-:W-:-:S07]  /*2bd0*/  IMAD.MOV.U32 R21, RZ, RZ, 0x0 ;  /* 0x00000000ff157424 */ /* 0x000fce00078e00ff */
[----:B------:R-:W-:Y:S05]  /*2be0*/  CALL.REL.NOINC `($__internal_0_$__cuda_sm20_div_rn_f64_full) ;  /* 0x0000007400687944 */ /* 0x000fea0003c00000 */
.L_x_59:
[----:B------:R-:W-:Y:S05]  /*2bf0*/  BSYNC.RECONVERGENT B6 ;  /* 0x0000000000067941 */ /* 0x000fea0003800200 */
.L_x_58:
[----:B------:R-:W-:Y:S01]  /*2c00*/  DMUL R6, RZ, R4 ;  /* 0x00000004ff067228 */ /* 0x000fe20000000000 */
[C---:B------:R-:W-:Y:S01]  /*2c10*/  IMAD.SHL.U32 R0, R5.reuse, 0x2, RZ ;  /* 0x0000000205007824 */ /* 0x040fe200078e00ff */
[----:B------:R-:W0:Y:S01]  /*2c20*/  LDCU.64 UR4, c[0x4][URZ] ;  /* 0x01000000ff0477ac */ /* 0x000e220008000a00 */
[----:B------:R-:W-:Y:S02]  /*2c30*/  VIADD R59, R5, 0x100000 ;  /* 0x00100000053b7836 */ /* 0x000fe40000000000 */
[----:B------:R-:W-:Y:S01]  /*2c40*/  IMAD.MOV.U32 R58, RZ, RZ, R4 ;  /* 0x000000ffff3a7224 */ /* 0x000fe200078e0004 */
[----:B------:R-:W-:-:S04]  /*2c50*/  ISETP.GT.U32.AND P0, PT, R0, -0x79800000, PT ;  /* 0x868000000000780c */ /* 0x000fc80003f04070 */
[----:B------:R-:W-:Y:S02]  /*2c60*/  FSEL R55, R7, R5, P0 ;  /* 0x0000000507377208 */ /* 0x000fe40000000000 */
[----:B------:R-:W-:Y:S02]  /*2c70*/  FSEL R48, R6, R4, P0 ;  /* 0x0000000406307208 */ /* 0x000fe40000000000 */
[----:B------:R-:W-:-:S04]  /*2c80*/  IADD3 R49, PT, PT, R55, 0x100000, RZ ;  /* 0x0010000037317810 */ /* 0x000fc80007ffe0ff */
[----:B------:R-:W1:Y:S02]  /*2c90*/  F2I.S64.F64 R50, R48 ;  /* 0x0000003000327311 */ /* 0x000e640000301900 */
[----:B-1----:R-:W-:-:S05]  /*2ca0*/  VIADD R0, R50, 0x1 ;  /* 0x0000000132007836 */ /* 0x002fca0000000000 */
[----:B------:R-:W-:-:S04]  /*2cb0*/  SHF.L.U32 R2, R0, 0x6, RZ ;  /* 0x0000000600027819 */ /* 0x000fc800000006ff */
[----:B------:R-:W-:Y:S02]  /*2cc0*/  LOP3.LUT R56, R2, 0x40, RZ, 0xc0, !PT ;  /* 0x0000004002387812 */ /* 0x000fe400078ec0ff */
[----:B------:R-:W1:Y:S02]  /*2cd0*/  F2I.S64.F64 R2, R58 ;  /* 0x0000003a00027311 */ /* 0x000e640000301900 */
[----:B0-----:R-:W-:-:S05]  /*2ce0*/  IADD3 R56, P0, PT, R56, UR4, RZ ;  /* 0x0000000438387c10 */ /* 0x001fca000ff1e0ff */
[----:B------:R-:W-:-:S05]  /*2cf0*/  IMAD.X R57, RZ, RZ, UR5, P0 ;  /* 0x00000005ff397e24 */ /* 0x000fca00080e06ff */
[----:B------:R-:W2:Y:S01]  /*2d00*/  LDG.E.128.CONSTANT R8, desc[UR36][R56.64] ;  /* 0x0000002438087981 */ /* 0x000ea2000c1e9d00 */
[----:B-1----:R-:W-:-:S03]  /*2d10*/  SHF.L.U32 R60, R2, 0x6, RZ ;  /* 0x00000006023c7819 */ /* 0x002fc600000006ff */
[----:B------:R-:W3:Y:S01]  /*2d20*/  LDG.E.128.CONSTANT R32, desc[UR36][R56.64+0x10] ;  /* 0x0000102438207981 */ /* 0x000ee2000c1e9d00 */
[----:B------:R-:W-:-:S03]  /*2d30*/  LOP3.LUT R60, R60, 0x40, RZ, 0xc0, !PT ;  /* 0x000000403c3c7812 */ /* 0x000fc600078ec0ff */
[----:B------:R0:W4:Y:S01]  /*2d40*/  LDG.E.128.CONSTANT R40, desc[UR36][R56.64+0x20] ;  /* 0x0000202438287981 */ /* 0x000122000c1e9d00 */
[----:B------:R-:W-:-:S05]  /*2d50*/  IADD3 R60, P0, PT, R60, UR4, RZ ;  /* 0x000000043c3c7c10 */ /* 0x000fca000ff1e0ff */
[----:B------:R-:W-:-:S05]  /*2d60*/  IMAD.X R61, RZ, RZ, UR5, P0 ;  /* 0x00000005ff3d7e24 */ /* 0x000fca00080e06ff */
[----:B------:R-:W5:Y:S04]  /*2d70*/  LDG.E.128.CONSTANT R12, desc[UR36][R60.64] ;  /* 0x000000243c0c7981 */ /* 0x000f68000c1e9d00 */
[----:B------:R-:W4:Y:S04]  /*2d80*/  LDG.E.128.CONSTANT R36, desc[UR36][R60.64+0x10] ;  /* 0x000010243c247981 */ /* 0x000f28000c1e9d00 */
[----:B------:R-:W4:Y:S01]  /*2d90*/  LDG.E.128.CONSTANT R44, desc[UR36][R60.64+0x20] ;  /* 0x000020243c2c7981 */ /* 0x000f22000c1e9d00 */
[----:B------:R-:W1:Y:S01]  /*2da0*/  FRND.F64 R20, R48 ;  /* 0x0000003000147313 */ /* 0x000e620000301800 */
[----:B------:R-:W-:Y:S01]  /*2db0*/  IMAD.MOV.U32 R54, RZ, RZ, R48 ;  /* 0x000000ffff367224 */ /* 0x000fe200078e0030 */
[----:B------:R-:W-:Y:S01]  /*2dc0*/  UMOV UR4, 0x33145c07 ;  /* 0x33145c0700047882 */ /* 0x000fe20000000000 */
[----:B------:R-:W-:-:S05]  /*2dd0*/  UMOV UR5, 0x3ca1a626 ;  /* 0x3ca1a62600057882 */ /* 0x000fca0000000000 */
[----:B------:R-:W0:Y:S01]  /*2de0*/  FRND.F64 R58, R58 ;  /* 0x0000003a003a7313 */ /* 0x000e220000301800 */
[----:B-1----:R-:W-:Y:S01]  /*2df0*/  DFMA R20, R20, -0.5, R54 ;  /* 0xbfe000001414782b */ /* 0x002fe20000000036 */
[----:B------:R-:W-:Y:S01]  /*2e00*/  LOP3.LUT R50, R50, 0x1, RZ, 0xc0, !PT ;  /* 0x0000000132327812 */ /* 0x000fe200078ec0ff */
[----:B------:R-:W-:-:S06]  /*2e10*/  UMOV UR6, 0x54442d18 ;  /* 0x54442d1800067882 */ /* 0x000fcc0000000000 */
[----:B------:R-:W-:Y:S01]  /*2e20*/  DMUL R54, R20, UR4 ;  /* 0x0000000414367c28 */ /* 0x000fe20008000000 */
[----:B------:R-:W-:Y:S01]  /*2e30*/  UMOV UR7, 0x400921fb ;  /* 0x400921fb00077882 */ /* 0x000fe20000000000 */
[----:B------:R-:W-:Y:S01]  /*2e40*/  ISETP.NE.U32.AND P0, PT, R50, 0x1, PT ;  /* 0x000000013200780c */ /* 0x000fe20003f05070 */
[----:B------:R-:W-:-:S05]  /*2e50*/  IMAD.MOV.U32 R25, RZ, RZ, 0x3de5db65 ;  /* 0x3de5db65ff197424 */ /* 0x000fca00078e00ff */
[----:B------:R-:W-:Y:S02]  /*2e60*/  DFMA R20, R20, UR6, R54 ;  /* 0x0000000614147c2b */ /* 0x000fe40008000036 */
[----:B0-----:R-:W-:Y:S01]  /*2e70*/  DFMA R54, R58, -0.5, R4 ;  /* 0xbfe000003a36782b */ /* 0x001fe20000000004 */
[----:B------:R-:W-:Y:S02]  /*2e80*/  MOV R3, 0x79785eba ;  /* 0x79785eba00037802 */ /* 0x000fe40000000f00 */
[----:B------:R-:W-:-:S03]  /*2e90*/  ISETP.NE.U32.AND.EX P0, PT, RZ, RZ, PT, P0 ;  /* 0x000000ffff00720c */ /* 0x000fc60003f05100 */
[----:B------:R-:W-:Y:S01]  /*2ea0*/  DMUL R48, R20, R20 ;  /* 0x0000001414307228 */ /* 0x000fe20000000000 */
[----:B------:R-:W-:Y:S01]  /*2eb0*/  FSEL R50, -R3, 4.2945490664224492434e-19, !P0 ;  /* 0x20fd816403327808 */ /* 0x000fe20004000100 */
[----:B------:R-:W-:Y:S01]  /*2ec0*/  DMUL R56, R54, UR4 ;  /* 0x0000000436387c28 */ /* 0x000fe20008000000 */
[----:B------:R-:W-:Y:S02]  /*2ed0*/  FSEL R51, R25, -0.082518599927425384521, !P0 ;  /* 0xbda8ff8319337808 */ /* 0x000fe40004000000 */
[----:B------:R-:W-:-:S04]  /*2ee0*/  LOP3.LUT R26, R2, 0x1, RZ, 0xc0, !PT ;  /* 0x00000001021a7812 */ /* 0x000fc800078ec0ff */
[----:B------:R-:W-:-:S04]  /*2ef0*/  ISETP.NE.U32.AND P1, PT, R26, 0x1, PT ;  /* 0x000000011a00780c */ /* 0x000fc80003f25070 */
[----:B------:R-:W-:Y:S01]  /*2f00*/  ISETP.NE.U32.AND.EX P1, PT, RZ, RZ, PT, P1 ;  /* 0x000000ffff00720c */ /* 0x000fe20003f25110 */
[----:B------:R-:W-:Y:S01]  /*2f10*/  FMUL R52, R52, R52 ;  /* 0x0000003434347220 */ /* 0x000fe20000400000 */
[----:B------:R-:W-:Y:S01]  /*2f20*/  BSSY.RECONVERGENT B6, `(.L_x_60) ;  /* 0x0000036000067945 */ /* 0x000fe20003800200 */
[----:B--2---:R-:W-:Y:S02]  /*2f30*/  DFMA R50, R48, R50, R8 ;  /* 0x000000323032722b */ /* 0x004fe40000000008 */
[----:B------:R-:W-:Y:S01]  /*2f40*/  DFMA R8, R54, UR6, R56 ;  /* 0x0000000636087c2b */ /* 0x000fe20008000038 */
[----:B------:R-:W-:-:S05]  /*2f50*/  FSEL R54, -R3, 4.2945490664224492434e-19, P1 ;  /* 0x20fd816403367808 */ /* 0x000fca0000800100 */
[----:B------:R-:W-:Y:S02]  /*2f60*/  DFMA R50, R48, R50, R10 ;  /* 0x000000323032722b */ /* 0x000fe4000000000a */
[----:B------:R-:W-:Y:S01]  /*2f70*/  DMUL R10, R8, R8 ;  /* 0x00000008080a7228 */ /* 0x000fe20000000000 */
[----:B------:R-:W-:-:S07]  /*2f80*/  FSEL R55, R25, -0.082518599927425384521, P1 ;  /* 0xbda8ff8319377808 */ /* 0x000fce0000800000 */
[----:B-----5:R-:W-:Y:S02]  /*2f90*/  DFMA R12, R10, R54, R12 ;  /* 0x000000360a0c722b */ /* 0x020fe4000000000c */
[----:B---3--:R-:W-:-:S06]  /*2fa0*/  DFMA R32, R48, R50, R32 ;  /* 0x000000323020722b */ /* 0x008fcc0000000020 */
[----:B------:R-:W-:Y:S02]  /*2fb0*/  DFMA R12, R10, R12, R14 ;  /* 0x0000000c0a0c722b */ /* 0x000fe4000000000e */
[----:B------:R-:W-:-:S06]  /*2fc0*/  DFMA R32, R48, R32, R34 ;  /* 0x000000203020722b */ /* 0x000fcc0000000022 */
[----:B----4-:R-:W-:Y:S02]  /*2fd0*/  DFMA R12, R10, R12, R36 ;  /* 0x0000000c0a0c722b */ /* 0x010fe40000000024 */
[----:B------:R-:W-:-:S06]  /*2fe0*/  DFMA R32, R48, R32, R40 ;  /* 0x000000203020722b */ /* 0x000fcc0000000028 */
[----:B------:R-:W-:Y:S02]  /*2ff0*/  DFMA R12, R10, R12, R38 ;  /* 0x0000000c0a0c722b */ /* 0x000fe40000000026 */
[----:B------:R-:W-:-:S06]  /*3000*/  DFMA R32, R48, R32, R42 ;  /* 0x000000203020722b */ /* 0x000fcc000000002a */
[----:B------:R-:W-:Y:S02]  /*3010*/  DFMA R12, R10, R12, R44 ;  /* 0x0000000c0a0c722b */ /* 0x000fe4000000002c */
[-C--:B------:R-:W-:Y:S02]  /*3020*/  DFMA R20, R20, R32.reuse, R20 ;  /* 0x000000201414722b */ /* 0x080fe40000000014 */
[----:B------:R-:W-:-:S04]  /*3030*/  DFMA R32, R48, R32, 1 ;  /* 0x3ff000003020742b */ /* 0x000fc80000000020 */
[----:B------:R-:W-:-:S08]  /*3040*/  DFMA R12, R10, R12, R46 ;  /* 0x0000000c0a0c722b */ /* 0x000fd0000000002e */
[-C--:B------:R-:W-:Y:S02]  /*3050*/  DFMA R14, R8, R12.reuse, R8 ;  /* 0x0000000c080e722b */ /* 0x080fe40000000008 */
[----:B------:R-:W-:Y:S01]  /*3060*/  DFMA R10, R10, R12, 1 ;  /* 0x3ff000000a0a742b */ /* 0x000fe2000000000c */
[----:B------:R-:W-:Y:S02]  /*3070*/  FSEL R20, R20, R32, !P0 ;  /* 0x0000002014147208 */ /* 0x000fe40004000000 */
[----:B------:R-:W-:Y:S01]  /*3080*/  FSEL R21, R21, R33, !P0 ;  /* 0x0000002115157208 */ /* 0x000fe20004000000 */
[----:B------:R-:W0:Y:S05]  /*3090*/  FRND.F64.TRUNC R12, R4 ;  /* 0x00000004000c7313 */ /* 0x000e2a000030d800 */
[----:B------:R-:W-:Y:S01]  /*30a0*/  DADD R8, RZ, -R20 ;  /* 0x00000000ff087229 */ /* 0x000fe20000000814 */
[----:B------:R-:W-:-:S02]  /*30b0*/  FSEL R14, R10, R14, !P1 ;  /* 0x0000000e0a0e7208 */ /* 0x000fc40004800000 */
[----:B------:R-:W-:Y:S02]  /*30c0*/  FSEL R15, R11, R15, !P1 ;  /* 0x0000000f0b0f7208 */ /* 0x000fe40004800000 */
[----:B------:R-:W-:-:S04]  /*30d0*/  LOP3.LUT P0, RZ, R0, 0x2, RZ, 0xc0, !PT ;  /* 0x0000000200ff7812 */ /* 0x000fc8000780c0ff */
[----:B------:R-:W-:Y:S01]  /*30e0*/  DADD R10, RZ, -R14 ;  /* 0x00000000ff0a7229 */ /* 0x000fe2000000080e */
[----:B------:R-:W-:Y:S02]  /*30f0*/  FSEL R8, R20, R8, !P0 ;  /* 0x0000000814087208 */ /* 0x000fe40004000000 */
[----:B------:R-:W-:Y:S02]  /*3100*/  FSEL R9, R21, R9, !P0 ;  /* 0x0000000915097208 */ /* 0x000fe40004000000 */
[----:B------:R-:W-:Y:S01]  /*3110*/  LOP3.LUT P0, RZ, R2, 0x2, RZ, 0xc0, !PT ;  /* 0x0000000202ff7812 */ /* 0x000fe2000780c0ff */
[----:B0-----:R-:W-:-:S04]  /*3120*/  DSETP.NEU.AND P1, PT, R4, R12, PT ;  /* 0x0000000c0400722a */ /* 0x001fc80003f2d000 */
[----:B------:R-:W-:Y:S02]  /*3130*/  FSEL R3, R14, R10, !P0 ;  /* 0x0000000a0e037208 */ /* 0x000fe40004000000 */
[----:B------:R-:W-:Y:S02]  /*3140*/  FSEL R11, R15, R11, !P0 ;  /* 0x0000000b0f0b7208 */ /* 0x000fe40004000000 */
[----:B------:R-:W-:Y:S02]  /*3150*/  FSEL R6, R6, R3, !P1 ;  /* 0x0000000306067208 */ /* 0x000fe40004800000 */
[----:B------:R-:W-:Y:S01]  /*3160*/  FSEL R7, R7, R11, !P1 ;  /* 0x0000000b07077208 */ /* 0x000fe20004800000 */
[----:B------:R-:W-:Y:S01]  /*3170*/  FFMA R4, R53, R53, R52 ;  /* 0x0000003535047223 */ /* 0x000fe20000000034 */
[----:B------:R-:W-:-:S04]  /*3180*/  DMUL R8, R18, R8 ;  /* 0x0000000812087228 */ /* 0x000fc80000000000 */
[----:B------:R-:W-:Y:S01]  /*3190*/  DMUL R18, R18, R6 ;  /* 0x0000000612127228 */ /* 0x000fe20000000000 */
[----:B------:R-:W-:Y:S01]  /*31a0*/  VIADD R0, R4, 0xf3000000 ;  /* 0xf300000004007836 */ /* 0x000fe20000000000 */
[----:B------:R0:W1:Y:S04]  /*31b0*/  F2F.F32.F64 R2, R8 ;  /* 0x0000000800027310 */ /* 0x0000680000301000 */
[----:B------:R-:W-:-:S04]  /*31c0*/  ISETP.GT.U32.AND P0, PT, R0, 0x727fffff, PT ;  /* 0x727fffff0000780c */ /* 0x000fc80003f04070 */
[----:B------:R0:W2:Y:S08]  /*31d0*/  MUFU.RSQ R5, R4 ;  /* 0x0000000400057308 */ /* 0x0000b00000001400 */
[----:B------:R0:W3:Y:S01]  /*31e0*/  F2F.F32.F64 R18, R18 ;  /* 0x0000001200127310 */ /* 0x0000e20000301000 */
[----:B-1----:R-:W-:Y:S05]  /*31f0*/  @!P0 BRA `(.L_x_61) ;  /* 0x0000000000108947 */ /* 0x002fea0003800000 */
[----:B------:R-:W-:Y:S02]  /*3200*/  MOV R20, 0x3230 ;  /* 0x0000323000147802 */ /* 0x000fe40000000f00 */
[----:B------:R-:W-:-:S07]  /*3210*/  MOV R21, 0x0 ;  /* 0x0000000000157802 */ /* 0x000fce0000000f00 */
[----:B0-23--:R-:W-:Y:S05]  /*3220*/  CALL.REL.NOINC `($__internal_1_$__cuda_sm20_sqrt_rn_f32_slowpath) ;  /* 0x0000007800347944 */ /* 0x00dfea0003c00000 */
[----:B------:R-:W-:Y:S05]  /*3230*/  BRA `(.L_x_62) ;  /* 0x0000000000107947 */ /* 0x000fea0003800000 */
.L_x_61:
[----:B--2---:R-:W-:Y:S01]  /*3240*/  FMUL.FTZ R3, R4, R5 ;  /* 0x0000000504037220 */ /* 0x004fe20000410000 */
[----:B------:R-:W-:-:S03]  /*3250*/  FMUL.FTZ R0, R5, 0.5 ;  /* 0x3f00000005007820 */ /* 0x000fc60000410000 */
[----:B0-----:R-:W-:-:S04]  /*3260*/  FFMA R4, -R3, R3, R4 ;  /* 0x0000000303047223 */ /* 0x001fc80000000104 */
[----:B------:R-:W-:-:S07]  /*3270*/  FFMA R4, R4, R0, R3 ;  /* 0x0000000004047223 */ /* 0x000fce0000000003 */
.L_x_62:
[----:B------:R-:W-:Y:S05]  /*3280*/  BSYNC.RECONVERGENT B6 ;  /* 0x0000000000067941 */ /* 0x000fea0003800200 */
.L_x_60:
[----:B------:R-:W-:Y:S01]  /*3290*/  IMAD.MOV.U32 R5, RZ, RZ, R2 ;  /* 0x000000ffff057224 */ /* 0x000fe200078e0002 */
[----:B------:R-:W-:Y:S01]  /*32a0*/  MOV R7, R27 ;  /* 0x0000001b00077202 */ /* 0x000fe20000000f00 */
[----:B------:R-:W-:Y:S01]  /*32b0*/  IMAD.MOV.U32 R6, RZ, RZ, R28 ;  /* 0x000000ffff067224 */ /* 0x000fe200078e001c */
[----:B------:R-:W-:Y:S01]  /*32c0*/  MOV R20, 0x32f0 ;  /* 0x000032f000147802 */ /* 0x000fe20000000f00 */
[----:B------:R-:W-:-:S07]  /*32d0*/  IMAD.MOV.U32 R21, RZ, RZ, 0x0 ;  /* 0x00000000ff157424 */ /* 0x000fce00078e00ff */
[----:B---3--:R-:W-:Y:S05]  /*32e0*/  CALL.REL.NOINC `($_Z21calculateAllInterInfoP6PlayerP5PointP5rTypePfS5_$_Z22CUDA_compute_motion_1dfffffffRf) ;  /* 0x0000005000c47944 */ /* 0x008fea0003c00000 */
[----:B------:R-:W-:Y:S02]  /*32f0*/  HFMA2 R21, -RZ, RZ, 0, 0 ;  /* 0x00000000ff157431 */ /* 0x000fe400000001ff */
[----:B------:R-:W-:Y:S01]  /*3300*/  IMAD.MOV.U32 R5, RZ, RZ, R18 ;  /* 0x000000ffff057224 */ /* 0x000fe200078e0012 */
[----:B------:R-:W-:Y:S01]  /*3310*/  MOV R6, R16 ;  /* 0x0000001000067202 */ /* 0x000fe20000000f00 */
[----:B------:R-:W-:Y:S01]  /*3320*/  IMAD.MOV.U32 R7, RZ, RZ, R17 ;  /* 0x000000ffff077224 */ /* 0x000fe200078e0011 */
[----:B------:R-:W-:Y:S01]  /*3330*/  MOV R20, 0x3360 ;  /* 0x0000336000147802 */ /* 0x000fe20000000f00 */
[----:B------:R-:W-:-:S07]  /*3340*/  IMAD.MOV.U32 R4, RZ, RZ, RZ ;  /* 0x000000ffff047224 */ /* 0x000fce00078e00ff */
[----:B------:R-:W-:Y:S05]  /*3350*/  CALL.REL.NOINC `($_Z21calculateAllInterInfoP6PlayerP5PointP5rTypePfS5_$_Z22CUDA_compute_motion_1dfffffffRf) ;  /* 0x0000005000a87944 */ /* 0x000fea0003c00000 */
[----:B------:R-:W2:Y:S01]  /*3360*/  LDL.64 R6, [R1] ;  /* 0x0000000001067983 */ /* 0x000ea20000100a00 */
[----:B------:R-:W-:Y:S01]  /*3370*/  UMOV UR4, 0x88e368f1 ;  /* 0x88e368f100047882 */ /* 0x000fe20000000000 */
[----:B------:R-:W-:Y:S01]  /*3380*/  UMOV UR5, 0x3ee4f8b5 ;  /* 0x3ee4f8b500057882 */ /* 0x000fe20000000000 */
[----:B------:R-:W-:Y:S02]  /*3390*/  IMAD.MOV.U32 R11, RZ, RZ, R23 ;  /* 0x000000ffff0b7224 */ /* 0x000fe400078e0017 */
[----:B------:R-:W-:Y:S01]  /*33a0*/  IMAD.MOV.U32 R13, RZ, RZ, R24 ;  /* 0x000000ffff0d7224 */ /* 0x000fe200078e0018 */
        /* <DEDUP_REMOVED lines=11> */
[----:B------:R-:W-:-:S09]  /*3460*/  FSEL R17, R0, R17, P0 ;  /* 0x0000001100117208 */ /* 0x000fd20000000000 */
.L_x_52:
[----:B------:R-:W-:Y:S05]  /*3470*/  BSYNC.RECONVERGENT B7 ;  /* 0x0000000000077941 */ /* 0x000fea0003800200 */
.L_x_19:
[----:B------:R-:W-:Y:S01]  /*3480*/  MOV R18, 0x618ee13 ;  /* 0x0618ee1300127802 */ /* 0x000fe20000000f00 */
[----:B------:R-:W-:Y:S01]  /*3490*/  IMAD.MOV.U32 R19, RZ, RZ, 0x3fd4c10a ;  /* 0x3fd4c10aff137424 */ /* 0x000fe200078e00ff */
[----:B------:R-:W-:Y:S01]  /*34a0*/  MOV R3, 0x3e21eea7 ;  /* 0x3e21eea700037802 */ /* 0x000fe20000000f00 */
[----:B------:R-:W-:Y:S01]  /*34b0*/  IMAD.MOV.U32 R2, RZ, RZ, -0x3e107ad8 ;  /* 0xc1ef8528ff027424 */ /* 0x000fe200078e00ff */
[----:B------:R-:W-:Y:S01]  /*34c0*/  UMOV UR4, 0x20fd8164 ;  /* 0x20fd816400047882 */ /* 0x000fe20000000000 */
[----:B------:R-:W-:Y:S01]  /*34d0*/  UMOV UR5, 0x3da8ff83 ;  /* 0x3da8ff8300057882 */ /* 0x000fe20000000000 */
[----:B------:R-:W-:Y:S01]  /*34e0*/  IMAD.MOV.U32 R4, RZ, RZ, 0x1 ;  /* 0x00000001ff047424 */ /* 0x000fe200078e00ff */
[----:B------:R-:W-:Y:S01]  /*34f0*/  DMUL R18, R18, R18 ;  /* 0x0000001212127228 */ /* 0x000fe20000000000 */
[----:B------:R-:W0:Y:S01]  /*3500*/  LDC R9, c[0x0][0x360] ;  /* 0x0000d800ff097b82 */ /* 0x000e220000000800 */
[----:B------:R-:W-:Y:S01]  /*3510*/  UMOV UR6, 0x9999999a ;  /* 0x9999999a00067882 */ /* 0x000fe20000000000 */
[----:B------:R-:W-:Y:S01]  /*3520*/  UMOV UR7, 0x40539999 ;  /* 0x4053999900077882 */ /* 0x000fe20000000000 */
[----:B------:R-:W-:Y:S04]  /*3530*/  I2F.F64.U32 R78, UR39 ;  /* 0x00000027004e7d12 */ /* 0x000fe80008201800 */
[C---:B------:R-:W-:Y:S01]  /*3540*/  DFMA R2, R18.reuse, -UR4, R2 ;  /* 0x8000000412027c2b */ /* 0x040fe20008000002 */
[----:B------:R-:W-:Y:S01]  /*3550*/  UMOV UR4, 0x8e06e6d9 ;  /* 0x8e06e6d900047882 */ /* 0x000fe20000000000 */
[----:B------:R-:W-:Y:S01]  /*3560*/  UMOV UR5, 0x3e927e4f ;  /* 0x3e927e4f00057882 */ /* 0x000fe20000000000 */
[----:B------:R-:W1:Y:S05]  /*3570*/  LDC.64 R86, c[0x0][0x390] ;  /* 0x0000e400ff567b82 */ /* 0x000e6a0000000a00 */
[----:B------:R-:W-:Y:S01]  /*3580*/  DFMA R2, R18, R2, -UR4 ;  /* 0x8000000412027e2b */ /* 0x000fe20008000002 */
[----:B------:R-:W-:Y:S01]  /*3590*/  UMOV UR4, 0x19ddbce9 ;  /* 0x19ddbce900047882 */ /* 0x000fe20000000000 */
[----:B------:R-:W-:-:S06]  /*35a0*/  UMOV UR5, 0x3efa01a0 ;  /* 0x3efa01a000057882 */ /* 0x000fcc0000000000 */
[----:B------:R-:W-:Y:S01]  /*35b0*/  DFMA R2, R18, R2, UR4 ;  /* 0x0000000412027e2b */ /* 0x000fe20008000002 */
[----:B------:R-:W-:Y:S01]  /*35c0*/  UMOV UR4, 0x16c15d47 ;  /* 0x16c15d4700047882 */ /* 0x000fe20000000000 */
[----:B------:R-:W-:-:S06]  /*35d0*/  UMOV UR5, 0x3f56c16c ;  /* 0x3f56c16c00057882 */ /* 0x000fcc0000000000 */
[----:B------:R-:W-:Y:S01]  /*35e0*/  DFMA R2, R18, R2, -UR4 ;  /* 0x8000000412027e2b */ /* 0x000fe20008000002 */
[----:B------:R-:W-:Y:S01]  /*35f0*/  UMOV UR4, 0x55555551 ;  /* 0x5555555100047882 */ /* 0x000fe20000000000 */
[----:B------:R-:W-:-:S06]  /*3600*/  UMOV UR5, 0x3fa55555 ;  /* 0x3fa5555500057882 */ /* 0x000fcc0000000000 */
[----:B------:R-:W-:Y:S01]  /*3610*/  DFMA R2, R18, R2, UR4 ;  /* 0x0000000412027e2b */ /* 0x000fe20008000002 */
[----:B------:R-:W-:Y:S01]  /*3620*/  UMOV UR4, 0x54442eea ;  /* 0x54442eea00047882 */ /* 0x000fe20000000000 */
[----:B------:R-:W-:-:S06]  /*3630*/  UMOV UR5, 0x401921fb ;  /* 0x401921fb00057882 */ /* 0x000fcc0000000000 */
[----:B------:R-:W-:-:S08]  /*3640*/  DFMA R2, R18, R2, -0.5 ;  /* 0xbfe000001202742b */ /* 0x000fd00000000002 */
[----:B------:R-:W-:-:S06]  /*3650*/  DFMA R18, R18, R2, 1 ;  /* 0x3ff000001212742b */ /* 0x000fcc0000000002 */
[----:B------:R-:W2:Y:S02]  /*3660*/  MUFU.RCP64H R5, R19 ;  /* 0x0000001300057308 */ /* 0x000ea40000001800 */
[----:B--2---:R-:W-:-:S08]  /*3670*/  DFMA R2, -R18, R4, 1 ;  /* 0x3ff000001202742b */ /* 0x004fd00000000104 */
[----:B------:R-:W-:Y:S02]  /*3680*/  DFMA R6, R2, R2, R2 ;  /* 0x000000020206722b */ /* 0x000fe40000000002 */
[----:B------:R0:W2:Y:S06]  /*3690*/  I2F.F64.U32 R2, R22 ;  /* 0x0000001600027312 */ /* 0x0000ac0000201800 */
[----:B------:R-:W-:Y:S01]  /*36a0*/  DFMA R6, R4, R6, R4 ;  /* 0x000000060406722b */ /* 0x000fe20000000004 */
[----:B0-----:R-:W-:-:S07]  /*36b0*/  IMAD R22, R9, UR39, R22 ;  /* 0x0000002709167c24 */ /* 0x001fce000f8e0216 */
[----:B------:R-:W-:Y:S02]  /*36c0*/  DFMA R4, -R18, R6, 1 ;  /* 0x3ff000001204742b */ /* 0x000fe40000000106 */
[----:B--2---:R-:W-:Y:S01]  /*36d0*/  DMUL R2, R2, UR4 ;  /* 0x0000000402027c28 */ /* 0x004fe20008000000 */
[----:B------:R-:W0:Y:S05]  /*36e0*/  LDCU UR4, c[0x0][0x374] ;  /* 0x00006e80ff0477ac */ /* 0x000e2a0008000800 */
[----:B------:R-:W-:Y:S02]  /*36f0*/  DFMA R4, R6, R4, R6 ;  /* 0x000000040604722b */ /* 0x000fe40000000006 */
[----:B------:R-:W-:-:S06]  /*3700*/  DMUL R2, R2, 0.0078125 ;  /* 0x3f80000002027828 */ /* 0x000fcc0000000000 */
[----:B------:R-:W-:-:S04]  /*3710*/  DMUL R6, R4, UR6 ;  /* 0x0000000604067c28 */ /* 0x000fc80008000000 */
[----:B------:R-:W2:Y:S01]  /*3720*/  F2F.F32.F64 R3, R2 ;  /* 0x0000000200037310 */ /* 0x000ea20000301000 */
[----:B0-----:R-:W-:-:S03]  /*3730*/  IMAD R15, R22, UR4, R31 ;  /* 0x00000004160f7c24 */ /* 0x001fc6000f8e021f */
[----:B------:R-:W-:Y:S01]  /*3740*/  DFMA R8, -R18, R6, UR6 ;  /* 0x0000000612087e2b */ /* 0x000fe20008000106 */
[----:B-1----:R-:W-:-:S05]  /*3750*/  IMAD.WIDE R86, R15, 0x20, R86 ;  /* 0x000000200f567825 */ /* 0x002fca00078e0256 */
[----:B------:R0:W-:Y:S02]  /*3760*/  STG.E desc[UR36][R86.64], R13 ;  /* 0x0000000d56007986 */ /* 0x0001e4000c101924 */
[----:B------:R-:W-:Y:S01]  /*3770*/  DFMA R4, R4, R8, R6 ;  /* 0x000000080404722b */ /* 0x000fe20000000006 */
[----:B------:R-:W-:Y:S01]  /*3780*/  I2FP.F32.U32 R7, UR38 ;  /* 0x0000002600077c45 */ /* 0x000fe20008201000 */
[----:B------:R0:W-:Y:S04]  /*3790*/  STG.E desc[UR36][R86.64+0x4], R11 ;  /* 0x0000040b56007986 */ /* 0x0001e8000c101924 */
[----:B------:R0:W-:Y:S04]  /*37a0*/  STG.E desc[UR36][R86.64+0x8], R17 ;  /* 0x0000081156007986 */ /* 0x0001e8000c101924 */
[----:B------:R-:W-:Y:S01]  /*37b0*/  FFMA R0, RZ, R19, R5 ;  /* 0x00000013ff007223 */ /* 0x000fe20000000005 */
[----:B--2---:R0:W-:Y:S04]  /*37c0*/  STG.E desc[UR36][R86.64+0x10], R3 ;  /* 0x0000100356007986 */ /* 0x0041e8000c101924 */
[----:B------:R0:W-:Y:S01]  /*37d0*/  STG.E desc[UR36][R86.64+0xc], R7 ;  /* 0x00000c0756007986 */ /* 0x0001e2000c101924 */
[----:B------:R-:W-:-:S03]  /*37e0*/  FSETP.GT.AND P0, PT, |R0|, 1.469367938527859385e-39, PT ;  /* 0x001000000000780b */ /* 0x000fc60003f04200 */
[----:B------:R0:W-:Y:S10]  /*37f0*/  STG.E desc[UR36][R86.64+0x14], R31 ;  /* 0x0000141f56007986 */ /* 0x0001f4000c101924 */
[----:B------:R-:W-:Y:S05]  /*3800*/  @P0 BRA `(.L_x_63) ;  /* 0x00000000001c0947 */ /* 0x000fea0003800000 */
[----:B------:R-:W-:Y:S01]  /*3810*/  IMAD.MOV.U32 R4, RZ, RZ, -0x66666666 ;  /* 0x9999999aff047424 */ /* 0x000fe200078e00ff */
[----:B------:R-:W-:Y:S01]  /*3820*/  MOV R5, 0x40539999 ;  /* 0x4053999900057802 */ /* 0x000fe20000000f00 */
[----:B------:R-:W-:Y:S01]  /*3830*/  IMAD.MOV.U32 R6, RZ, RZ, R18 ;  /* 0x000000ffff067224 */ /* 0x000fe200078e0012 */
[----:B------:R-:W-:Y:S01]  /*3840*/  MOV R20, 0x3880 ;  /* 0x0000388000147802 */ /* 0x000fe20000000f00 */
[----:B0-----:R-:W-:Y:S01]  /*3850*/  IMAD.MOV.U32 R7, RZ, RZ, R19 ;  /* 0x000000ffff077224 */ /* 0x001fe200078e0013 */
[----:B------:R-:W-:-:S07]  /*3860*/  MOV R21, 0x0 ;  /* 0x0000000000157802 */ /* 0x000fce0000000f00 */
[----:B------:R-:W-:Y:S05]  /*3870*/  CALL.REL.NOINC `($__internal_0_$__cuda_sm20_div_rn_f64_full) ;  /* 0x0000006800447944 */ /* 0x000fea0003c00000 */
.L_x_63:
[----:B0-----:R-:W0:Y:S01]  /*3880*/  MUFU.RSQ64H R3, R5 ;  /* 0x0000000500037308 */ /* 0x001e220000001c00 */
[----:B------:R-:W-:Y:S01]  /*3890*/  VIADD R2, R5, 0xfcb00000 ;  /* 0xfcb0000005027836 */ /* 0x000fe20000000000 */
[----:B------:R-:W-:Y:S01]  /*38a0*/  MOV R9, 0x3fd80000 ;  /* 0x3fd8000000097802 */ /* 0x000fe20000000f00 */
[----:B------:R-:W-:Y:S01]  /*38b0*/  IMAD.MOV.U32 R8, RZ, RZ, 0x0 ;  /* 0x00000000ff087424 */ /* 0x000fe200078e00ff */
[----:B------:R-:W-:Y:S02]  /*38c0*/  BSSY.RECONVERGENT B0, `(.L_x_64) ;  /* 0x0000016000007945 */ /* 0x000fe40003800200 */
[----:B------:R-:W-:Y:S01]  /*38d0*/  ISETP.GE.U32.AND P0, PT, R2, 0x7ca00000, PT ;  /* 0x7ca000000200780c */ /* 0x000fe20003f06070 */
[----:B0-----:R-:W-:-:S08]  /*38e0*/  DMUL R6, R2, R2 ;  /* 0x0000000202067228 */ /* 0x001fd00000000000 */
[----:B------:R-:W-:-:S08]  /*38f0*/  DFMA R6, -R6, R4, 1 ;  /* 0x3ff000000606742b */ /* 0x000fd00000000104 */
[----:B------:R-:W-:Y:S02]  /*3900*/  DFMA R8, R6, R8, 0.5 ;  /* 0x3fe000000608742b */ /* 0x000fe40000000008 */
[----:B------:R-:W-:-:S08]  /*3910*/  DMUL R6, R2, R6 ;  /* 0x0000000602067228 */ /* 0x000fd00000000000 */
[----:B------:R-:W-:-:S08]  /*3920*/  DFMA R8, R8, R6, R2 ;  /* 0x000000060808722b */ /* 0x000fd00000000002 */
[----:B------:R-:W-:Y:S02]  /*3930*/  DMUL R10, R8, R4 ;  /* 0x00000004080a7228 */ /* 0x000fe40000000000 */
[----:B------:R-:W-:Y:S02]  /*3940*/  VIADD R7, R9, 0xfff00000 ;  /* 0xfff0000009077836 */ /* 0x000fe40000000000 */
[----:B------:R-:W-:-:S04]  /*3950*/  IMAD.MOV.U32 R6, RZ, RZ, R8 ;  /* 0x000000ffff067224 */ /* 0x000fc800078e0008 */
[----:B------:R-:W-:-:S08]  /*3960*/  DFMA R12, R10, -R10, R4 ;  /* 0x8000000a0a0c722b */ /* 0x000fd00000000004 */
[----:B------:R-:W-:Y:S01]  /*3970*/  DFMA R16, R12, R6, R10 ;  /* 0x000000060c10722b */ /* 0x000fe2000000000a */
[----:B------:R-:W-:Y:S10]  /*3980*/  @!P0 BRA `(.L_x_65) ;  /* 0x0000000000248947 */ /* 0x000ff40003800000 */
[----:B------:R-:W-:Y:S01]  /*3990*/  MOV R0, R12 ;  /* 0x0000000c00007202 */ /* 0x000fe20000000f00 */
[----:B------:R-:W-:Y:S01]  /*39a0*/  IMAD.MOV.U32 R3, RZ, RZ, R13 ;  /* 0x000000ffff037224 */ /* 0x000fe200078e000d */
[----:B------:R-:W-:Y:S01]  /*39b0*/  MOV R6, R2 ;  /* 0x0000000200067202 */ /* 0x000fe20000000f00 */
[----:B------:R-:W-:Y:S01]  /*39c0*/  IMAD.MOV.U32 R13, RZ, RZ, R11 ;  /* 0x000000ffff0d7224 */ /* 0x000fe200078e000b */
[----:B------:R-:W-:Y:S01]  /*39d0*/  MOV R12, 0x3a00 ;  /* 0x00003a00000c7802 */ /* 0x000fe20000000f00 */
[----:B------:R-:W-:-:S07]  /*39e0*/  IMAD.MOV.U32 R9, RZ, RZ, R7 ;  /* 0x000000ffff097224 */ /* 0x000fce00078e0007 */
[----:B------:R-:W-:Y:S05]  /*39f0*/  CALL.REL.NOINC `($__internal_3_$__cuda_sm20_dsqrt_rn_f64_mediumpath_v1) ;  /* 0x0000006c00847944 */ /* 0x000fea0003c00000 */
[----:B------:R-:W-:Y:S01]  /*3a00*/  IMAD.MOV.U32 R16, RZ, RZ, R8 ;  /* 0x000000ffff107224 */ /* 0x000fe200078e0008 */
[----:B------:R-:W-:-:S07]  /*3a10*/  MOV R17, R9 ;  /* 0x0000000900117202 */ /* 0x000fce0000000f00 */
.L_x_65:
[----:B------:R-:W-:Y:S05]  /*3a20*/  BSYNC.RECONVERGENT B0 ;  /* 0x0000000000007941 */ /* 0x000fea0003800200 */
.L_x_64:
[----:B------:R-:W0:Y:S01]  /*3a30*/  MUFU.RCP64H R3, R19 ;  /* 0x0000001300037308 */ /* 0x000e220000001800 */
[----:B------:R-:W-:Y:S01]  /*3a40*/  IMAD.MOV.U32 R2, RZ, RZ, 0x1 ;  /* 0x00000001ff027424 */ /* 0x000fe200078e00ff */
[----:B------:R-:W-:Y:S01]  /*3a50*/  UMOV UR4, 0x9999999a ;  /* 0x9999999a00047882 */ /* 0x000fe20000000000 */
[----:B------:R-:W-:-:S04]  /*3a60*/  UMOV UR5, 0x40239999 ;  /* 0x4023999900057882 */ /* 0x000fc80000000000 */
[----:B0-----:R-:W-:-:S08]  /*3a70*/  DFMA R4, -R18, R2, 1 ;  /* 0x3ff000001204742b */ /* 0x001fd00000000102 */
[----:B------:R-:W-:-:S08]  /*3a80*/  DFMA R4, R4, R4, R4 ;  /* 0x000000040404722b */ /* 0x000fd00000000004 */
[----:B------:R-:W-:-:S08]  /*3a90*/  DFMA R4, R2, R4, R2 ;  /* 0x000000040204722b */ /* 0x000fd00000000002 */
[----:B------:R-:W-:-:S08]  /*3aa0*/  DFMA R2, -R18, R4, 1 ;  /* 0x3ff000001202742b */ /* 0x000fd00000000104 */
[----:B------:R-:W-:-:S08]  /*3ab0*/  DFMA R6, R4, R2, R4 ;  /* 0x000000020406722b */ /* 0x000fd00000000004 */
[----:B------:R-:W-:-:S08]  /*3ac0*/  DMUL R4, R6, UR4 ;  /* 0x0000000406047c28 */ /* 0x000fd00008000000 */
[----:B------:R-:W-:-:S08]  /*3ad0*/  DFMA R2, -R18, R4, UR4 ;  /* 0x0000000412027e2b */ /* 0x000fd00008000104 */
[----:B------:R-:W-:-:S10]  /*3ae0*/  DFMA R4, R6, R2, R4 ;  /* 0x000000020604722b */ /* 0x000fd40000000004 */
[----:B------:R-:W-:-:S05]  /*3af0*/  FFMA R0, RZ, R19, R5 ;  /* 0x00000013ff007223 */ /* 0x000fca0000000005 */
[----:B------:R-:W-:-:S13]  /*3b00*/  FSETP.GT.AND P0, PT, |R0|, 1.469367938527859385e-39, PT ;  /* 0x001000000000780b */ /* 0x000fda0003f04200 */
[----:B------:R-:W-:Y:S05]  /*3b10*/  @P0 BRA `(.L_x_66) ;  /* 0x00000000001c0947 */ /* 0x000fea0003800000 */
[----:B------:R-:W-:Y:S01]  /*3b20*/  IMAD.MOV.U32 R6, RZ, RZ, R18 ;  /* 0x000000ffff067224 */ /* 0x000fe200078e0012 */
[----:B------:R-:W-:Y:S01]  /*3b30*/  MOV R7, R19 ;  /* 0x0000001300077202 */ /* 0x000fe20000000f00 */
[----:B------:R-:W-:Y:S01]  /*3b40*/  IMAD.MOV.U32 R4, RZ, RZ, -0x66666666 ;  /* 0x9999999aff047424 */ /* 0x000fe200078e00ff */
[----:B------:R-:W-:Y:S01]  /*3b50*/  MOV R20, 0x3b90 ;  /* 0x00003b9000147802 */ /* 0x000fe20000000f00 */
[----:B------:R-:W-:Y:S01]  /*3b60*/  IMAD.MOV.U32 R5, RZ, RZ, 0x40239999 ;  /* 0x40239999ff057424 */ /* 0x000fe200078e00ff */
[----:B------:R-:W-:-:S07]  /*3b70*/  MOV R21, 0x0 ;  /* 0x0000000000157802 */ /* 0x000fce0000000f00 */
[----:B------:R-:W-:Y:S05]  /*3b80*/  CALL.REL.NOINC `($__internal_0_$__cuda_sm20_div_rn_f64_full) ;  /* 0x0000006400807944 */ /* 0x000fea0003c00000 */
.L_x_66:
[----:B------:R-:W0:Y:S01]  /*3b90*/  MUFU.RSQ64H R3, R5 ;  /* 0x0000000500037308 */ /* 0x000e220000001c00 */
        /* <DEDUP_REMOVED lines=25> */
.L_x_68:
[----:B------:R-:W-:Y:S05]  /*3d30*/  BSYNC.RECONVERGENT B0 ;  /* 0x0000000000007941 */ /* 0x000fea0003800200 */
.L_x_67:
[----:B------:R-:W2:Y:S01]  /*3d40*/  LDG.E.U8 R0, desc[UR36][R92.64+0x10] ;  /* 0x000010245c007981 */ /* 0x000ea2000c1e1100 */
[----:B------:R-:W-:Y:S01]  /*3d50*/  DMUL R6, R6, 50 ;  /* 0x4049000006067828 */ /* 0x000fe20000000000 */
[----:B------:R-:W-:Y:S02]  /*3d60*/  IMAD.MOV.U32 R71, RZ, RZ, 0x47c34f80 ;  /* 0x47c34f80ff477424 */ /* 0x000fe400078e00ff */
[----:B------:R-:W-:-:S05]  /*3d70*/  IMAD.MOV.U32 R5, RZ, RZ, 0x47c34f80 ;  /* 0x47c34f80ff057424 */ /* 0x000fca00078e00ff */
[----:B------:R-:W-:-:S08]  /*3d80*/  DFMA R16, R16, 50, -R6 ;  /* 0x404900001010782b */ /* 0x000fd00000000806 */
[----:B------:R-:W-:-:S08]  /*3d90*/  DMUL R16, R16, 0.0625 ;  /* 0x3fb0000010107828 */ /* 0x000fd00000000000 */
[----:B------:R-:W-:Y:S01]  /*3da0*/  DFMA R78, R78, R16, R6 ;  /* 0x000000104e4e722b */ /* 0x000fe20000000006 */
[----:B------:R-:W-:Y:S02]  /*3db0*/  MOV R7, 0x47c34f80 ;  /* 0x47c34f8000077802 */ /* 0x000fe40000000f00 */
[----:B--2---:R-:W-:-:S13]  /*3dc0*/  ISETP.NE.AND P0, PT, R0, RZ, PT ;  /* 0x000000ff0000720c */ /* 0x004fda0003f05270 */
[----:B------:R-:W-:Y:S05]  /*3dd0*/  @!P0 BRA `(.L_x_69) ;  /* 0x0000004400c88947 */ /* 0x000fea0003800000 */
[----:B------:R-:W0:Y:S01]  /*3de0*/  LDC.64 R2, c[0x0][0x388] ;  /* 0x0000e200ff027b82 */ /* 0x000e220000000a00 */
[----:B------:R1:W5:Y:S04]  /*3df0*/  LDG.E R69, desc[UR36][R92.64] ;  /* 0x000000245c457981 */ /* 0x000368000c1e1900 */
[----:B------:R1:W5:Y:S04]  /*3e00*/  LDG.E R70, desc[UR36][R92.64+0x4] ;  /* 0x000004245c467981 */ /* 0x000368000c1e1900 */
[----:B------:R1:W5:Y:S04]  /*3e10*/  LDG.E R63, desc[UR36][R92.64+0x8] ;  /* 0x000008245c3f7981 */ /* 0x000368000c1e1900 */
[----:B------:R1:W5:Y:S04]  /*3e20*/  LDG.E R60, desc[UR36][R92.64+0xc] ;  /* 0x00000c245c3c7981 */ /* 0x000368000c1e1900 */
[----:B0-----:R1:W5:Y:S04]  /*3e30*/  LDG.E R68, desc[UR36][R2.64] ;  /* 0x0000002402447981 */ /* 0x001368000c1e1900 */
[----:B------:R1:W5:Y:S01]  /*3e40*/  LDG.E R62, desc[UR36][R2.64+0x4] ;  /* 0x00000424023e7981 */ /* 0x000362000c1e1900 */
[-C--:B------:R-:W-:Y:S01]  /*3e50*/  DMUL R84, R84, R78.reuse ;  /* 0x0000004e54547228 */ /* 0x080fe20000000000 */
[----:B------:R-:W-:Y:S01]  /*3e60*/  ISETP.GE.U32.AND P1, PT, R31, 0x10, PT ;  /* 0x000000101f00780c */ /* 0x000fe20003f26070 */
[----:B------:R-:W-:Y:S01]  /*3e70*/  DMUL R76, R76, R78 ;  /* 0x0000004e4c4c7228 */ /* 0x000fe20000000000 */
[----:B------:R-:W-:Y:S03]  /*3e80*/  BSSY.RECONVERGENT B6, `(.L_x_70) ;  /* 0x0000013000067945 */ /* 0x000fe60003800200 */
[----:B------:R-:W0:Y:S08]  /*3e90*/  F2F.F32.F64 R25, R84 ;  /* 0x0000005400197310 */ /* 0x000e300000301000 */
[----:B------:R-:W2:Y:S01]  /*3ea0*/  F2F.F32.F64 R26, R76 ;  /* 0x0000004c001a7310 */ /* 0x000ea20000301000 */
[----:B0-----:R-:W-:-:S04]  /*3eb0*/  FMUL R5, R25, R25 ;  /* 0x0000001919057220 */ /* 0x001fc80000400000 */
[----:B--2---:R-:W-:-:S04]  /*3ec0*/  FFMA R4, R26, R26, R5 ;  /* 0x0000001a1a047223 */ /* 0x004fc80000000005 */
[----:B------:R-:W-:Y:S01]  /*3ed0*/  VIADD R0, R4, 0xf3000000 ;  /* 0xf300000004007836 */ /* 0x000fe20000000000 */
[----:B------:R1:W0:Y:S04]  /*3ee0*/  MUFU.RSQ R5, R4 ;  /* 0x0000000400057308 */ /* 0x0002280000001400 */
[----:B------:R-:W-:Y:S02]  /*3ef0*/  ISETP.GT.U32.AND P0, PT, R0, 0x727fffff, PT ;  /* 0x727fffff0000780c */ /* 0x000fe40003f04070 */
[----:B------:R-:W-:-:S11]  /*3f00*/  P2R R0, PR, RZ, 0x2 ;  /* 0x00000002ff007803 */ /* 0x000fd60000000000 */
[----:B01----:R-:W-:Y:S05]  /*3f10*/  @!P0 BRA `(.L_x_71) ;  /* 0x0000000000148947 */ /* 0x003fea0003800000 */
[----:B------:R-:W-:Y:S01]  /*3f20*/  MOV R20, 0x3f50 ;  /* 0x00003f5000147802 */ /* 0x000fe20000000f00 */
[----:B------:R-:W-:-:S07]  /*3f30*/  IMAD.MOV.U32 R21, RZ, RZ, 0x0 ;  /* 0x00000000ff157424 */ /* 0x000fce00078e00ff */
[----:B-----5:R-:W-:Y:S05]  /*3f40*/  CALL.REL.NOINC `($__internal_1_$__cuda_sm20_sqrt_rn_f32_slowpath) ;  /* 0x0000006800ec7944 */ /* 0x020fea0003c00000 */
[----:B------:R-:W-:Y:S01]  /*3f50*/  MOV R54, R4 ;  /* 0x0000000400367202 */ /* 0x000fe20000000f00 */
[----:B------:R-:W-:Y:S06]  /*3f60*/  BRA `(.L_x_72) ;  /* 0x0000000000107947 */ /* 0x000fec0003800000 */
.L_x_71:
[----:B------:R-:W-:Y:S01]  /*3f70*/  FMUL.FTZ R3, R4, R5 ;  /* 0x0000000504037220 */ /* 0x000fe20000410000 */
[----:B------:R-:W-:-:S03]  /*3f80*/  FMUL.FTZ R54, R5, 0.5 ;  /* 0x3f00000005367820 */ /* 0x000fc60000410000 */
[----:B------:R-:W-:-:S04]  /*3f90*/  FFMA R4, -R3, R3, R4 ;  /* 0x0000000303047223 */ /* 0x000fc80000000104 */
[----:B------:R-:W-:-:S07]  /*3fa0*/  FFMA R54, R4, R54, R3 ;  /* 0x0000003604367223 */ /* 0x000fce0000000003 */
.L_x_72:
[----:B------:R-:W-:Y:S05]  /*3fb0*/  BSYNC.RECONVERGENT B6 ;  /* 0x0000000000067941 */ /* 0x000fea0003800200 */
.L_x_70:
[----:B------:R-:W0:Y:S02]  /*3fc0*/  LDC.64 R6, c[0x0][0x398] ;  /* 0x0000e600ff067b82 */ /* 0x000e240000000a00 */
[----:B0-----:R0:W2:Y:S01]  /*3fd0*/  LDG.E R16, desc[UR36][R6.64] ;  /* 0x0000002406107981 */ /* 0x0010a2000c1e1900 */
[----:B------:R-:W-:Y:S01]  /*3fe0*/  IMAD.MOV.U32 R4, RZ, RZ, -0x2d420e6c ;  /* 0xd2bdf194ff047424 */ /* 0x000fe200078e00ff */
[----:B------:R-:W-:Y:S01]  /*3ff0*/  UMOV UR4, 0xd2bdf194 ;  /* 0xd2bdf19400047882 */ /* 0x000fe20000000000 */
[----:B------:R-:W-:Y:S01]  /*4000*/  IMAD.MOV.U32 R5, RZ, RZ, 0x3fe3f1b8 ;  /* 0x3fe3f1b8ff057424 */ /* 0x000fe200078e00ff */
[----:B------:R-:W-:Y:S01]  /*4010*/  UMOV UR5, 0x3fe3f1b8 ;  /* 0x3fe3f1b800057882 */ /* 0x000fe20000000000 */
[----:B------:R-:W-:Y:S01]  /*4020*/  MOV R2, 0xc1ef8528 ;  /* 0xc1ef852800027802 */ /* 0x000fe20000000f00 */
[----:B------:R-:W-:Y:S01]  /*4030*/  IMAD.MOV.U32 R3, RZ, RZ, 0x3e21eea7 ;  /* 0x3e21eea7ff037424 */ /* 0x000fe200078e00ff */
[----:B------:R-:W1:Y:S01]  /*4040*/  MUFU.RCP64H R9, 1000 ;  /* 0x408f400000097908 */ /* 0x000e620000001800 */
[----:B------:R-:W-:Y:S01]  /*4050*/  IMAD.MOV.U32 R12, RZ, RZ, 0x0 ;  /* 0x00000000ff0c7424 */ /* 0x000fe200078e00ff */
[----:B------:R-:W-:Y:S01]  /*4060*/  DMUL R4, R4, UR4 ;  /* 0x0000000404047c28 */ /* 0x000fe20008000000 */
[----:B------:R-:W-:Y:S01]  /*4070*/  UMOV UR4, 0x20fd8164 ;  /* 0x20fd816400047882 */ /* 0x000fe20000000000 */
[----:B------:R-:W-:Y:S01]  /*4080*/  UMOV UR5, 0x3da8ff83 ;  /* 0x3da8ff8300057882 */ /* 0x000fe20000000000 */
[----:B------:R-:W-:Y:S01]  /*4090*/  MOV R13, 0x408f4000 ;  /* 0x408f4000000d7802 */ /* 0x000fe20000000f00 */
[----:B------:R-:W-:Y:S01]  /*40a0*/  IMAD.MOV.U32 R8, RZ, RZ, 0x1 ;  /* 0x00000001ff087424 */ /* 0x000fe200078e00ff */
[----:B------:R-:W-:Y:S03]  /*40b0*/  BSSY.RECONVERGENT B6, `(.L_x_73) ;  /* 0x0000027000067945 */ /* 0x000fe60003800200 */
[----:B------:R-:W-:Y:S01]  /*40c0*/  DFMA R2, R4, -UR4, R2 ;  /* 0x8000000404027c2b */ /* 0x000fe20008000002 */
[----:B------:R-:W-:Y:S01]  /*40d0*/  UMOV UR4, 0x8e06e6d9 ;  /* 0x8e06e6d900047882 */ /* 0x000fe20000000000 */
[----:B------:R-:W-:Y:S01]  /*40e0*/  UMOV UR5, 0x3e927e4f ;  /* 0x3e927e4f00057882 */ /* 0x000fe20000000000 */
[----:B-1----:R-:W-:-:S05]  /*40f0*/  DFMA R10, R8, -R12, 1 ;  /* 0x3ff00000080a742b */ /* 0x002fca000000080c */
[----:B------:R-:W-:Y:S01]  /*4100*/  DFMA R2, R4, R2, -UR4 ;  /* 0x8000000404027e2b */ /* 0x000fe20008000002 */
[----:B------:R-:W-:Y:S01]  /*4110*/  UMOV UR4, 0x19ddbce9 ;  /* 0x19ddbce900047882 */ /* 0x000fe20000000000 */
[----:B------:R-:W-:Y:S01]  /*4120*/  UMOV UR5, 0x3efa01a0 ;  /* 0x3efa01a000057882 */ /* 0x000fe20000000000 */
[----:B------:R-:W-:-:S05]  /*4130*/  DFMA R10, R10, R10, R10 ;  /* 0x0000000a0a0a722b */ /* 0x000fca000000000a */
[----:B------:R-:W-:Y:S01]  /*4140*/  DFMA R2, R4, R2, UR4 ;  /* 0x0000000404027e2b */ /* 0x000fe20008000002 */
[----:B------:R-:W-:Y:S01]  /*4150*/  UMOV UR4, 0x16c15d47 ;  /* 0x16c15d4700047882 */ /* 0x000fe20000000000 */
[----:B------:R-:W-:Y:S01]  /*4160*/  UMOV UR5, 0x3f56c16c ;  /* 0x3f56c16c00057882 */ /* 0x000fe20000000000 */
[----:B------:R-:W-:-:S05]  /*4170*/  DFMA R10, R8, R10, R8 ;  /* 0x0000000a080a722b */ /* 0x000fca0000000008 */
[----:B------:R-:W-:Y:S01]  /*4180*/  DFMA R2, R4, R2, -UR4 ;  /* 0x8000000404027e2b */ /* 0x000fe20008000002 */
[----:B------:R-:W-:Y:S01]  /*4190*/  UMOV UR4, 0x55555551 ;  /* 0x5555555100047882 */ /* 0x000fe20000000000 */
[----:B------:R-:W-:-:S06]  /*41a0*/  UMOV UR5, 0x3fa55555 ;  /* 0x3fa5555500057882 */ /* 0x000fcc0000000000 */
[C---:B0-----:R-:W-:Y:S02]  /*41b0*/  DFMA R6, R4.reuse, R2, UR4 ;  /* 0x0000000404067e2b */ /* 0x041fe40008000002 */
[----:B------:R-:W0:Y:S06]  /*41c0*/  F2F.F64.F32 R2, R54 ;  /* 0x0000003600027310 */ /* 0x000e2c0000201800 */
[----:B------:R-:W-:-:S08]  /*41d0*/  DFMA R6, R4, R6, -0.5 ;  /* 0xbfe000000406742b */ /* 0x000fd00000000006 */
[----:B------:R-:W-:Y:S02]  /*41e0*/  DFMA R6, R4, R6, 1 ;  /* 0x3ff000000406742b */ /* 0x000fe40000000006 */
[----:B------:R-:W-:Y:S02]  /*41f0*/  DFMA R4, R10, -R12, 1 ;  /* 0x3ff000000a04742b */ /* 0x000fe4000000080c */
[----:B0-----:R-:W-:-:S06]  /*4200*/  DADD R2, R2, R2 ;  /* 0x0000000002027229 */ /* 0x001fcc0000000002 */
[----:B------:R-:W-:Y:S02]  /*4210*/  DFMA R4, R10, R4, R10 ;  /* 0x000000040a04722b */ /* 0x000fe4000000000a */
[----:B------:R-:W-:-:S08]  /*4220*/  DMUL R2, R2, R6 ;  /* 0x0000000602027228 */ /* 0x000fd00000000000 */
[----:B------:R-:W-:Y:S02]  /*4230*/  DMUL R6, R2, R4 ;  /* 0x0000000402067228 */ /* 0x000fe40000000000 */
[----:B------:R-:W-:-:S06]  /*4240*/  FSETP.GEU.AND P1, PT, |R3|, 6.5827683646048100446e-37, PT ;  /* 0x036000000300780b */ /* 0x000fcc0003f2e200 */
[----:B------:R-:W-:-:S08]  /*4250*/  DFMA R8, R6, -1000, R2 ;  /* 0xc08f40000608782b */ /* 0x000fd00000000002 */
[----:B------:R-:W-:-:S10]  /*4260*/  DFMA R4, R4, R8, R6 ;  /* 0x000000080404722b */ /* 0x000fd40000000006 */
[----:B------:R-:W-:-:S05]  /*4270*/  FFMA R0, RZ, 4.4765625, R5 ;  /* 0x408f4000ff007823 */ /* 0x000fca0000000005 */
[----:B------:R-:W-:Y:S01]  /*4280*/  FSETP.GT.AND P0, PT, |R0|, 1.469367938527859385e-39, PT ;  /* 0x001000000000780b */ /* 0x000fe20003f04200 */
[----:B--2---:R-:W-:-:S12]  /*4290*/  FMUL R16, R16, 0.5 ;  /* 0x3f00000010107820 */ /* 0x004fd80000400000 */
[----:B------:R-:W-:Y:S05]  /*42a0*/  @P0 BRA P1, `(.L_x_74) ;  /* 0x00000000001c0947 */ /* 0x000fea0000800000 */
[----:B------:R-:W-:Y:S01]  /*42b0*/  IMAD.MOV.U32 R4, RZ, RZ, R2 ;  /* 0x000000ffff047224 */ /* 0x000fe200078e0002 */
[----:B------:R-:W-:Y:S01]  /*42c0*/  MOV R5, R3 ;  /* 0x0000000300057202 */ /* 0x000fe20000000f00 */
[----:B------:R-:W-:Y:S01]  /*42d0*/  IMAD.MOV.U32 R6, RZ, RZ, RZ ;  /* 0x000000ffff067224 */ /* 0x000fe200078e00ff */
[----:B------:R-:W-:Y:S01]  /*42e0*/  MOV R20, 0x4320 ;  /* 0x0000432000147802 */ /* 0x000fe20000000f00 */
[----:B------:R-:W-:Y:S01]  /*42f0*/  IMAD.MOV.U32 R7, RZ, RZ, 0x408f4000 ;  /* 0x408f4000ff077424 */ /* 0x000fe200078e00ff */
[----:B------:R-:W-:-:S07]  /*4300*/  MOV R21, 0x0 ;  /* 0x0000000000157802 */ /* 0x000fce0000000f00 */
[----:B-----5:R-:W-:Y:S05]  /*4310*/  CALL.REL.NOINC `($__internal_0_$__cuda_sm20_div_rn_f64_full) ;  /* 0x0000005c009c7944 */ /* 0x020fea0003c00000 */
.L_x_74:
[----:B------:R-:W-:Y:S05]  /*4320*/  BSYNC.RECONVERGENT B6 ;  /* 0x0000000000067941 */ /* 0x000fea0003800200 */
.L_x_73:
[----:B------:R-:W0:Y:S01]  /*4330*/  MUFU.RCP64H R3, 9.79999542236328125 ;  /* 0x4023999900037908 */ /* 0x000e220000001800 */
[----:B------:R-:W-:Y:S01]  /*4340*/  IMAD.MOV.U32 R8, RZ, RZ, -0x66666666 ;  /* 0x9999999aff087424 */ /* 0x000fe200078e00ff */
[----:B------:R-:W-:Y:S01]  /*4350*/  MOV R2, 0x1 ;  /* 0x0000000100027802 */ /* 0x000fe20000000f00 */
[----:B------:R-:W-:Y:S01]  /*4360*/  IMAD.MOV.U32 R9, RZ, RZ, 0x40239999 ;  /* 0x40239999ff097424 */ /* 0x000fe200078e00ff */
[----:B------:R-:W-:Y:S01]  /*4370*/  FSETP.GEU.AND P1, PT, |R5|, 6.5827683646048100446e-37, PT ;  /* 0x036000000500780b */ /* 0x000fe20003f2e200 */
[----:B------:R-:W-:Y:S04]  /*4380*/  BSSY.RECONVERGENT B6, `(.L_x_75) ;  /* 0x0000013000067945 */ /* 0x000fe80003800200 */
[----:B0-----:R-:W-:-:S08]  /*4390*/  DFMA R6, R2, -R8, 1 ;  /* 0x3ff000000206742b */ /* 0x001fd00000000808 */
[----:B------:R-:W-:-:S08]  /*43a0*/  DFMA R6, R6, R6, R6 ;  /* 0x000000060606722b */ /* 0x000fd00000000006 */
[----:B------:R-:W-:-:S08]  /*43b0*/  DFMA R6, R2, R6, R2 ;  /* 0x000000060206722b */ /* 0x000fd00000000002 */
[----:B------:R-:W-:-:S08]  /*43c0*/  DFMA R2, R6, -R8, 1 ;  /* 0x3ff000000602742b */ /* 0x000fd00000000808 */
[----:B------:R-:W-:-:S08]  /*43d0*/  DFMA R2, R6, R2, R6 ;  /* 0x000000020602722b */ /* 0x000fd00000000006 */
[----:B------:R-:W-:-:S08]  /*43e0*/  DMUL R6, R2, R4 ;  /* 0x0000000402067228 */ /* 0x000fd00000000000 */
[----:B------:R-:W-:-:S08]  /*43f0*/  DFMA R8, R6, -R8, R4 ;  /* 0x800000080608722b */ /* 0x000fd00000000004 */
[----:B------:R-:W-:-:S10]  /*4400*/  DFMA R2, R2, R8, R6 ;  /* 0x000000080202722b */ /* 0x000fd40000000006 */
[----:B------:R-:W-:-:S05]  /*4410*/  FFMA R0, RZ, 2.5562498569488525391, R3 ;  /* 0x40239999ff007823 */ /* 0x000fca0000000003 */
[----:B------:R-:W-:-:S13]  /*4420*/  FSETP.GT.AND P0, PT, |R0|, 1.469367938527859385e-39, PT ;  /* 0x001000000000780b */ /* 0x000fda0003f04200 */
[----:B------:R-:W-:Y:S05]  /*4430*/  @P0 BRA P1, `(.L_x_76) ;  /* 0x00000000001c0947 */ /* 0x000fea0000800000 */
[----:B------:R-:W-:Y:S01]  /*4440*/  IMAD.MOV.U32 R6, RZ, RZ, -0x66666666 ;  /* 0x9999999aff067424 */ /* 0x000fe200078e00ff */
[----:B------:R-:W-:Y:S01]  /*4450*/  MOV R20, 0x4490 ;  /* 0x0000449000147802 */ /* 0x000fe20000000f00 */
[----:B------:R-:W-:Y:S01]  /*4460*/  IMAD.MOV.U32 R7, RZ, RZ, 0x40239999 ;  /* 0x40239999ff077424 */ /* 0x000fe200078e00ff */
[----:B------:R-:W-:-:S07]  /*4470*/  MOV R21, 0x0 ;  /* 0x0000000000157802 */ /* 0x000fce0000000f00 */
[----:B-----5:R-:W-:Y:S05]  /*4480*/  CALL.REL.NOINC `($__internal_0_$__cuda_sm20_div_rn_f64_full) ;  /* 0x0000005c00407944 */ /* 0x020fea0003c00000 */
[----:B------:R-:W-:Y:S02]  /*4490*/  IMAD.MOV.U32 R2, RZ, RZ, R4 ;  /* 0x000000ffff027224 */ /* 0x000fe400078e0004 */
[----:B------:R-:W-:-:S07]  /*44a0*/  IMAD.MOV.U32 R3, RZ, RZ, R5 ;  /* 0x000000ffff037224 */ /* 0x000fce00078e0005 */
.L_x_76:
[----:B------:R-:W-:Y:S05]  /*44b0*/  BSYNC.RECONVERGENT B6 ;  /* 0x0000000000067941 */ /* 0x000fea0003800200 */
.L_x_75:
[----:B------:R-:W0:Y:S01]  /*44c0*/  MUFU.RCP64H R5, -0.71883726119995117188 ;  /* 0xbfe700b700057908 */ /* 0x000e220000001800 */
[----:B------:R-:W-:Y:S01]  /*44d0*/  MOV R8, 0xabd1a999 ;  /* 0xabd1a99900087802 */ /* 0x000fe20000000f00 */
[----:B------:R-:W-:Y:S01]  /*44e0*/  IMAD.MOV.U32 R9, RZ, RZ, 0x3fe700b7 ;  /* 0x3fe700b7ff097424 */ /* 0x000fe200078e00ff */
[----:B------:R-:W-:Y:S01]  /*44f0*/  UMOV UR4, 0xbbda19d8 ;  /* 0xbbda19d800047882 */ /* 0x000fe20000000000 */
[----:B------:R-:W-:Y:S01]  /*4500*/  IMAD.MOV.U32 R4, RZ, RZ, RZ ;  /* 0x000000ffff047224 */ /* 0x000fe200078e00ff */
[----:B------:R-:W-:Y:S01]  /*4510*/  UMOV UR5, 0x3c60b944 ;  /* 0x3c60b94400057882 */ /* 0x000fe20000000000 */
[----:B------:R-:W-:Y:S02]  /*4520*/  BSSY.RECONVERGENT B6, `(.L_x_77) ;  /* 0x0000020000067945 */ /* 0x000fe40003800200 */
[----:B------:R-:W1:Y:S02]  /*4530*/  F2F.F32.F64 R61, R2 ;  /* 0x00000002003d7310 */ /* 0x000e640000301000 */
[----:B0-----:R-:W-:-:S08]  /*4540*/  DFMA R6, R4, R8, 1 ;  /* 0x3ff000000406742b */ /* 0x001fd00000000008 */
[----:B------:R-:W-:-:S08]  /*4550*/  DFMA R6, R6, R6, R6 ;  /* 0x000000060606722b */ /* 0x000fd00000000006 */
[----:B------:R-:W-:-:S08]  /*4560*/  DFMA R6, R4, R6, R4 ;  /* 0x000000060406722b */ /* 0x000fd00000000004 */
[C---:B------:R-:W-:Y:S01]  /*4570*/  DFMA R4, R6.reuse, R8, 1 ;  /* 0x3ff000000604742b */ /* 0x040fe20000000008 */
[----:B-1----:R-:W0:Y:S07]  /*4580*/  F2F.F64.F32 R8, R61 ;  /* 0x0000003d00087310 */ /* 0x002e2e0000201800 */
[----:B------:R-:W-:Y:S01]  /*4590*/  DFMA R4, R6, UR4, R4 ;  /* 0x0000000406047c2b */ /* 0x000fe20008000004 */
[----:B------:R-:W-:Y:S01]  /*45a0*/  UMOV UR4, 0x9999999a ;  /* 0x9999999a00047882 */ /* 0x000fe20000000000 */
[----:B------:R-:W-:-:S06]  /*45b0*/  UMOV UR5, 0x40139999 ;  /* 0x4013999900057882 */ /* 0x000fcc0000000000 */
[----:B------:R-:W-:Y:S01]  /*45c0*/  DFMA R6, -R6, R4, -R6 ;  /* 0x000000040606722b */ /* 0x000fe20000000906 */
[----:B------:R-:W-:-:S05]  /*45d0*/  MOV R4, 0x1 ;  /* 0x0000000100047802 */ /* 0x000fca0000000f00 */
[----:B------:R-:W1:Y:S02]  /*45e0*/  MUFU.RCP64H R5, R7 ;  /* 0x0000000700057308 */ /* 0x000e640000001800 */
[----:B-1----:R-:W-:-:S08]  /*45f0*/  DFMA R10, -R6, R4, 1 ;  /* 0x3ff00000060a742b */ /* 0x002fd00000000104 */
[----:B------:R-:W-:-:S08]  /*4600*/  DFMA R10, R10, R10, R10 ;  /* 0x0000000a0a0a722b */ /* 0x000fd0000000000a */
[----:B------:R-:W-:Y:S02]  /*4610*/  DFMA R10, R4, R10, R4 ;  /* 0x0000000a040a722b */ /* 0x000fe40000000004 */
[----:B0-----:R-:W-:-:S06]  /*4620*/  DMUL R4, R8, UR4 ;  /* 0x0000000408047c28 */ /* 0x001fcc0008000000 */
[----:B------:R-:W-:Y:S02]  /*4630*/  DFMA R12, -R6, R10, 1 ;  /* 0x3ff00000060c742b */ /* 0x000fe4000000010a */
[----:B------:R-:W-:-:S06]  /*4640*/  DMUL R8, R8, R4 ;  /* 0x0000000408087228 */ /* 0x000fcc0000000000 */
[----:B------:R-:W-:-:S04]  /*4650*/  DFMA R12, R10, R12, R10 ;  /* 0x0000000c0a0c722b */ /* 0x000fc8000000000a */
[----:B------:R-:W-:-:S04]  /*4660*/  FSETP.GEU.AND P1, PT, |R9|, 6.5827683646048100446e-37, PT ;  /* 0x036000000900780b */ /* 0x000fc80003f2e200 */
[----:B------:R-:W-:-:S08]  /*4670*/  DMUL R4, R8, R12 ;  /* 0x0000000c08047228 */ /* 0x000fd00000000000 */
[----:B------:R-:W-:-:S08]  /*4680*/  DFMA R2, -R6, R4, R8 ;  /* 0x000000040602722b */ /* 0x000fd00000000108 */
[----:B------:R-:W-:-:S10]  /*4690*/  DFMA R4, R12, R2, R4 ;  /* 0x000000020c04722b */ /* 0x000fd40000000004 */
[----:B------:R-:W-:-:S05]  /*46a0*/  FFMA R0, RZ, R7, R5 ;  /* 0x00000007ff007223 */ /* 0x000fca0000000005 */
[----:B------:R-:W-:-:S13]  /*46b0*/  FSETP.GT.AND P0, PT, |R0|, 1.469367938527859385e-39, PT ;  /* 0x001000000000780b */ /* 0x000fda0003f04200 */
[----:B------:R-:W-:Y:S05]  /*46c0*/  @P0 BRA P1, `(.L_x_78) ;  /* 0x0000000000140947 */ /* 0x000fea0000800000 */
[----:B------:R-:W-:Y:S01]  /*46d0*/  IMAD.MOV.U32 R4, RZ, RZ, R8 ;  /* 0x000000ffff047224 */ /* 0x000fe200078e0008 */
[----:B------:R-:W-:Y:S01]  /*46e0*/  MOV R20, 0x4720 ;  /* 0x0000472000147802 */ /* 0x000fe20000000f00 */
[----:B------:R-:W-:Y:S01]  /*46f0*/  IMAD.MOV.U32 R5, RZ, RZ, R9 ;  /* 0x000000ffff057224 */ /* 0x000fe200078e0009 */
[----:B------:R-:W-:-:S07]  /*4700*/  MOV R21, 0x0 ;  /* 0x0000000000157802 */ /* 0x000fce0000000f00 */
[----:B-----5:R-:W-:Y:S05]  /*4710*/  CALL.REL.NOINC `($__internal_0_$__cuda_sm20_div_rn_f64_full) ;  /* 0x00000058009c7944 */ /* 0x020fea0003c00000 */
.L_x_78:
[----:B------:R-:W-:Y:S05]  /*4720*/  BSYNC.RECONVERGENT B6 ;  /* 0x0000000000067941 */ /* 0x000fea0003800200 */
.L_x_77:
[----:B------:R-:W0:Y:S01]  /*4730*/  F2F.F32.F64 R2, R4 ;  /* 0x0000000400027310 */ /* 0x000e220000301000 */
[----:B------:R-:W-:Y:S01]  /*4740*/  IMAD.MOV.U32 R12, RZ, RZ, 0x1e8a346b ;  /* 0x1e8a346bff0c7424 */ /* 0x000fe200078e00ff */
[----:B------:R-:W-:Y:S01]  /*4750*/  MOV R8, RZ ;  /* 0x000000ff00087202 */ /* 0x000fe20000000f00 */
[----:B------:R-:W-:Y:S01]  /*4760*/  IMAD.MOV.U32 R13, RZ, RZ, 0x3fef5900 ;  /* 0x3fef5900ff0d7424 */ /* 0x000fe200078e00ff */
[----:B------:R-:W-:Y:S01]  /*4770*/  UMOV UR4, 0xdd2f1aa0 ;  /* 0xdd2f1aa000047882 */ /* 0x000fe20000000000 */
[----:B------:R-:W-:Y:S01]  /*4780*/  UMOV UR5, 0x3fd10624 ;  /* 0x3fd1062400057882 */ /* 0x000fe20000000000 */
[----:B------:R-:W-:Y:S01]  /*4790*/  IMAD.MOV.U32 R18, RZ, RZ, -0x66666666 ;  /* 0x9999999aff127424 */ /* 0x000fe200078e00ff */
[----:B------:R-:W-:Y:S01]  /*47a0*/  MOV R14, 0x1 ;  /* 0x00000001000e7802 */ /* 0x000fe20000000f00 */
[----:B------:R-:W1:Y:S01]  /*47b0*/  MUFU.RCP64H R9, -0.9796142578125 ;  /* 0xbfef590000097908 */ /* 0x000e620000001800 */
[----:B------:R-:W-:Y:S01]  /*47c0*/  IMAD.MOV.U32 R19, RZ, RZ, 0x40239999 ;  /* 0x40239999ff137424 */ /* 0x000fe200078e00ff */
[----:B------:R-:W-:Y:S06]  /*47d0*/  BSSY.RECONVERGENT B6, `(.L_x_79) ;  /* 0x0000023000067945 */ /* 0x000fec0003800200 */
[----:B0-----:R-:W0:Y:S08]  /*47e0*/  F2F.F64.F32 R6, R2 ;  /* 0x0000000200067310 */ /* 0x001e300000201800 */
[----:B------:R-:W2:Y:S01]  /*47f0*/  MUFU.RCP64H R15, 9.79999542236328125 ;  /* 0x40239999000f7908 */ /* 0x000ea20000001800 */
[----:B-1----:R-:W-:-:S02]  /*4800*/  DFMA R10, R8, R12, 1 ;  /* 0x3ff00000080a742b */ /* 0x002fc4000000000c */
[----:B0-----:R-:W-:Y:S01]  /*4810*/  DMUL R6, R6, UR4 ;  /* 0x0000000406067c28 */ /* 0x001fe20008000000 */
[----:B------:R-:W-:-:S05]  /*4820*/  UMOV UR4, 0xc30229dc ;  /* 0xc30229dc00047882 */ /* 0x000fca0000000000 */
[----:B------:R-:W-:Y:S01]  /*4830*/  DFMA R10, R10, R10, R10 ;  /* 0x0000000a0a0a722b */ /* 0x000fe2000000000a */
[----:B------:R-:W-:Y:S01]  /*4840*/  UMOV UR5, 0x3c8bac4e ;  /* 0x3c8bac4e00057882 */ /* 0x000fe20000000000 */
[----:B------:R-:W0:Y:S01]  /*4850*/  F2F.F32.F64 R23, R6 ;  /* 0x0000000600177310 */ /* 0x000e220000301000 */
[----:B--2---:R-:W-:-:S05]  /*4860*/  DFMA R4, R14, -R18, 1 ;  /* 0x3ff000000e04742b */ /* 0x004fca0000000812 */
[----:B------:R-:W-:-:S03]  /*4870*/  DFMA R10, R8, R10, R8 ;  /* 0x0000000a080a722b */ /* 0x000fc60000000008 */
[----:B------:R-:W-:-:S05]  /*4880*/  DFMA R8, R4, R4, R4 ;  /* 0x000000040408722b */ /* 0x000fca0000000004 */
[----:B------:R-:W-:Y:S01]  /*4890*/  DFMA R4, R10, R12, 1 ;  /* 0x3ff000000a04742b */ /* 0x000fe2000000000c */
[----:B0-----:R-:W-:Y:S02]  /*48a0*/  FADD R0, R23, R23 ;  /* 0x0000001717007221 */ /* 0x001fe40000000000 */
[----:B------:R-:W-:-:S05]  /*48b0*/  DFMA R14, R14, R8, R14 ;  /* 0x000000080e0e722b */ /* 0x000fca000000000e */
[----:B------:R-:W-:Y:S02]  /*48c0*/  DFMA R8, R10, UR4, R4 ;  /* 0x000000040a087c2b */ /* 0x000fe40008000004 */
[----:B------:R-:W0:Y:S01]  /*48d0*/  F2F.F64.F32 R4, R0 ;  /* 0x0000000000047310 */ /* 0x000e220000201800 */
[----:B------:R-:W-:-:S05]  /*48e0*/  DFMA R12, R14, -R18, 1 ;  /* 0x3ff000000e0c742b */ /* 0x000fca0000000812 */
[----:B------:R-:W-:-:S03]  /*48f0*/  DFMA R8, -R10, R8, -R10 ;  /* 0x000000080a08722b */ /* 0x000fc6000000090a */
[----:B------:R-:W-:-:S05]  /*4900*/  DFMA R12, R14, R12, R14 ;  /* 0x0000000c0e0c722b */ /* 0x000fca000000000e */
[----:B0-----:R-:W-:-:S08]  /*4910*/  DMUL R6, R4, R8 ;  /* 0x0000000804067228 */ /* 0x001fd00000000000 */
[----:B------:R-:W-:Y:S02]  /*4920*/  DMUL R4, R12, R6 ;  /* 0x000000060c047228 */ /* 0x000fe40000000000 */
[----:B------:R-:W-:-:S06]  /*4930*/  FSETP.GEU.AND P1, PT, |R7|, 6.5827683646048100446e-37, PT ;  /* 0x036000000700780b */ /* 0x000fcc0003f2e200 */
[----:B------:R-:W-:-:S08]  /*4940*/  DFMA R8, R4, -R18, R6 ;  /* 0x800000120408722b */ /* 0x000fd00000000006 */
[----:B------:R-:W-:-:S10]  /*4950*/  DFMA R4, R12, R8, R4 ;  /* 0x000000080c04722b */ /* 0x000fd40000000004 */
[----:B------:R-:W-:-:S05]  /*4960*/  FFMA R3, RZ, 2.5562498569488525391, R5 ;  /* 0x40239999ff037823 */ /* 0x000fca0000000005 */
[----:B------:R-:W-:-:S13]  /*4970*/  FSETP.GT.AND P0, PT, |R3|, 1.469367938527859385e-39, PT ;  /* 0x001000000300780b */ /* 0x000fda0003f04200 */
[----:B------:R-:W-:Y:S05]  /*4980*/  @P0 BRA P1, `(.L_x_80) ;  /* 0x00000000001c0947 */ /* 0x000fea0000800000 */
[----:B------:R-:W-:Y:S01]  /*4990*/  IMAD.MOV.U32 R4, RZ, RZ, R6 ;  /* 0x000000ffff047224 */ /* 0x000fe200078e0006 */
[----:B------:R-:W-:Y:S01]  /*49a0*/  MOV R6, 0x9999999a ;  /* 0x9999999a00067802 */ /* 0x000fe20000000f00 */
[----:B------:R-:W-:Y:S01]  /*49b0*/  IMAD.MOV.U32 R5, RZ, RZ, R7 ;  /* 0x000000ffff057224 */ /* 0x000fe200078e0007 */
[----:B------:R-:W-:Y:S01]  /*49c0*/  MOV R20, 0x4a00 ;  /* 0x00004a0000147802 */ /* 0x000fe20000000f00 */
[----:B------:R-:W-:Y:S02]  /*49d0*/  IMAD.MOV.U32 R7, RZ, RZ, 0x40239999 ;  /* 0x40239999ff077424 */ /* 0x000fe400078e00ff */
[----:B------:R-:W-:-:S07]  /*49e0*/  IMAD.MOV.U32 R21, RZ, RZ, 0x0 ;  /* 0x00000000ff157424 */ /* 0x000fce00078e00ff */
[----:B-----5:R-:W-:Y:S05]  /*49f0*/  CALL.REL.NOINC `($__internal_0_$__cuda_sm20_div_rn_f64_full) ;  /* 0x0000005400e47944 */ /* 0x020fea0003c00000 */
.L_x_80:
[----:B------:R-:W-:Y:S05]  /*4a00*/  BSYNC.RECONVERGENT B6 ;  /* 0x0000000000067941 */ /* 0x000fea0003800200 */
.L_x_79:
[----:B------:R-:W0:Y:S01]  /*4a10*/  MUFU.RSQ64H R7, R5 ;  /* 0x0000000500077308 */ /* 0x000e220000001c00 */
[----:B------:R-:W-:Y:S01]  /*4a20*/  IADD3 R6, PT, PT, R5, -0x3500000, RZ ;  /* 0xfcb0000005067810 */ /* 0x000fe20007ffe0ff */
[----:B------:R-:W-:Y:S01]  /*4a30*/  IMAD.MOV.U32 R10, RZ, RZ, 0x0 ;  /* 0x00000000ff0a7424 */ /* 0x000fe200078e00ff */
[----:B------:R-:W-:Y:S01]  /*4a40*/  BSSY.RECONVERGENT B0, `(.L_x_81) ;  /* 0x0000016000007945 */ /* 0x000fe20003800200 */
[----:B------:R-:W-:Y:S01]  /*4a50*/  IMAD.MOV.U32 R11, RZ, RZ, 0x3fd80000 ;  /* 0x3fd80000ff0b7424 */ /* 0x000fe200078e00ff */
[----:B------:R-:W-:Y:S02]  /*4a60*/  ISETP.GE.U32.AND P0, PT, R6, 0x7ca00000, PT ;  /* 0x7ca000000600780c */ /* 0x000fe40003f06070 */
[----:B0-----:R-:W-:-:S08]  /*4a70*/  DMUL R8, R6, R6 ;  /* 0x0000000606087228 */ /* 0x001fd00000000000 */
[----:B------:R-:W-:-:S08]  /*4a80*/  DFMA R8, -R8, R4, 1 ;  /* 0x3ff000000808742b */ /* 0x000fd00000000104 */
[----:B------:R-:W-:Y:S02]  /*4a90*/  DFMA R10, R8, R10, 0.5 ;  /* 0x3fe00000080a742b */ /* 0x000fe4000000000a */
[----:B------:R-:W-:-:S08]  /*4aa0*/  DMUL R8, R6, R8 ;  /* 0x0000000806087228 */ /* 0x000fd00000000000 */
[----:B------:R-:W-:-:S08]  /*4ab0*/  DFMA R12, R10, R8, R6 ;  /* 0x000000080a0c722b */ /* 0x000fd00000000006 */
[----:B------:R-:W-:Y:S02]  /*4ac0*/  DMUL R14, R12, R4 ;  /* 0x000000040c0e7228 */ /* 0x000fe40000000000 */
[----:B------:R-:W-:Y:S01]  /*4ad0*/  IADD3 R11, PT, PT, R13, -0x100000, RZ ;  /* 0xfff000000d0b7810 */ /* 0x000fe20007ffe0ff */
[----:B------:R-:W-:-:S05]  /*4ae0*/  IMAD.MOV.U32 R10, RZ, RZ, R12 ;  /* 0x000000ffff0a7224 */ /* 0x000fca00078e000c */
[----:B------:R-:W-:-:S08]  /*4af0*/  DFMA R18, R14, -R14, R4 ;  /* 0x8000000e0e12722b */ /* 0x000fd00000000004 */
[----:B------:R-:W-:Y:S01]  /*4b00*/  DFMA R8, R18, R10, R14 ;  /* 0x0000000a1208722b */ /* 0x000fe2000000000e */
[----:B------:R-:W-:Y:S10]  /*4b10*/  @!P0 BRA `(.L_x_82) ;  /* 0x0000000000208947 */ /* 0x000ff40003800000 */
[----:B------:R-:W-:Y:S01]  /*4b20*/  IMAD.MOV.U32 R8, RZ, RZ, R12 ;  /* 0x000000ffff087224 */ /* 0x000fe200078e000c */
[----:B------:R-:W-:Y:S01]  /*4b30*/  MOV R0, R18 ;  /* 0x0000001200007202 */ /* 0x000fe20000000f00 */
[----:B------:R-:W-:Y:S01]  /*4b40*/  IMAD.MOV.U32 R3, RZ, RZ, R19 ;  /* 0x000000ffff037224 */ /* 0x000fe200078e0013 */
[----:B------:R-:W-:Y:S01]  /*4b50*/  MOV R13, R15 ;  /* 0x0000000f000d7202 */ /* 0x000fe20000000f00 */
[----:B------:R-:W-:Y:S01]  /*4b60*/  IMAD.MOV.U32 R10, RZ, RZ, R14 ;  /* 0x000000ffff0a7224 */ /* 0x000fe200078e000e */
[----:B------:R-:W-:Y:S01]  /*4b70*/  MOV R12, 0x4ba0 ;  /* 0x00004ba0000c7802 */ /* 0x000fe20000000f00 */
[----:B------:R-:W-:-:S07]  /*4b80*/  IMAD.MOV.U32 R9, RZ, RZ, R11 ;  /* 0x000000ffff097224 */ /* 0x000fce00078e000b */
[----:B-----5:R-:W-:Y:S05]  /*4b90*/  CALL.REL.NOINC `($__internal_3_$__cuda_sm20_dsqrt_rn_f64_mediumpath_v1) ;  /* 0x0000005c001c7944 */ /* 0x020fea0003c00000 */
.L_x_82:
[----:B------:R-:W-:Y:S05]  /*4ba0*/  BSYNC.RECONVERGENT B0 ;  /* 0x0000000000007941 */ /* 0x000fea0003800200 */
.L_x_81:
[----:B------:R-:W-:Y:S01]  /*4bb0*/  ISETP.GE.U32.AND P0, PT, R31, 0x10, PT ;  /* 0x000000101f00780c */ /* 0x000fe20003f06070 */
[----:B------:R0:W1:Y:S01]  /*4bc0*/  F2F.F32.F64 R24, R8 ;  /* 0x0000000800187310 */ /* 0x0000620000301000 */
[----:B------:R-:W-:Y:S01]  /*4bd0*/  FMUL R2, R2, 1000 ;  /* 0x447a000002027820 */ /* 0x000fe20000400000 */
[----:B------:R-:W-:-:S10]  /*4be0*/  FMUL R23, R23, 1000 ;  /* 0x447a000017177820 */ /* 0x000fd40000400000 */
[----:B0-----:R-:W-:Y:S05]  /*4bf0*/  @!P0 BRA `(.L_x_83) ;  /* 0x0000000400248947 */ /* 0x001fea0003800000 */
[----:B-1----:R-:W0:Y:S01]  /*4c00*/  MUFU.RCP R3, R24 ;  /* 0x0000001800037308 */ /* 0x002e220000001000 */
[----:B------:R-:W-:Y:S07]  /*4c10*/  BSSY.RECONVERGENT B6, `(.L_x_84) ;  /* 0x000000e000067945 */ /* 0x000fee0003800200 */
[----:B------:R-:W1:Y:S01]  /*4c20*/  FCHK P0, R23, R24 ;  /* 0x0000001817007302 */ /* 0x000e620000000000 */
[----:B0-----:R-:W-:-:S04]  /*4c30*/  FFMA R0, -R24, R3, 1 ;  /* 0x3f80000018007423 */ /* 0x001fc80000000103 */
[----:B------:R-:W-:-:S04]  /*4c40*/  FFMA R0, R3, R0, R3 ;  /* 0x0000000003007223 */ /* 0x000fc80000000003 */
[----:B------:R-:W-:-:S04]  /*4c50*/  FFMA R55, R23, R0, RZ ;  /* 0x0000000017377223 */ /* 0x000fc800000000ff */
[----:B------:R-:W-:-:S04]  /*4c60*/  FFMA R3, -R24, R55, R23 ;  /* 0x0000003718037223 */ /* 0x000fc80000000117 */
[----:B------:R-:W-:Y:S01]  /*4c70*/  FFMA R55, R0, R3, R55 ;  /* 0x0000000300377223 */ /* 0x000fe20000000037 */
[----:B-1----:R-:W-:Y:S06]  /*4c80*/  @!P0 BRA `(.L_x_85) ;  /* 0x0000000000188947 */ /* 0x002fec0003800000 */
[----:B------:R-:W-:Y:S01]  /*4c90*/  IMAD.MOV.U32 R4, RZ, RZ, R23 ;  /* 0x000000ffff047224 */ /* 0x000fe200078e0017 */
[----:B------:R-:W-:Y:S01]  /*4ca0*/  MOV R5, R24 ;  /* 0x0000001800057202 */ /* 0x000fe20000000f00 */
[----:B------:R-:W-:Y:S01]  /*4cb0*/  IMAD.MOV.U32 R21, RZ, RZ, 0x0 ;  /* 0x00000000ff157424 */ /* 0x000fe200078e00ff */
[----:B------:R-:W-:-:S07]  /*4cc0*/  MOV R20, 0x4ce0 ;  /* 0x00004ce000147802 */ /* 0x000fce0000000f00 */
[----:B-----5:R-:W-:Y:S05]  /*4cd0*/  CALL.REL.NOINC `($__internal_2_$__cuda_sm3x_div_rn_noftz_f32_slowpath) ;  /* 0x0000005c00f47944 */ /* 0x020fea0003c00000 */
[----:B------:R-:W-:-:S07]  /*4ce0*/  IMAD.MOV.U32 R55, RZ, RZ, R4 ;  /* 0x000000ffff377224 */ /* 0x000fce00078e0004 */
.L_x_85:
[----:B------:R-:W-:Y:S05]  /*4cf0*/  BSYNC.RECONVERGENT B6 ;  /* 0x0000000000067941 */ /* 0x000fea0003800200 */
.L_x_84:
[----:B------:R-:W0:Y:S01]  /*4d00*/  MUFU.RCP64H R5, 980 ;  /* 0x408ea00000057908 */ /* 0x000e220000001800 */
[----:B------:R-:W-:Y:S02]  /*4d10*/  HFMA2 R10, -RZ, RZ, 0, 0 ;  /* 0x00000000ff0a7431 */ /* 0x000fe400000001ff */
[----:B------:R-:W-:Y:S02]  /*4d20*/  IMAD.MOV.U32 R11, RZ, RZ, 0x408ea000 ;  /* 0x408ea000ff0b7424 */ /* 0x000fe400078e00ff */
[----:B------:R-:W-:Y:S01]  /*4d30*/  FMUL R0, R54, R54 ;  /* 0x0000003636007220 */ /* 0x000fe20000400000 */
[----:B------:R-:W-:Y:S01]  /*4d40*/  IMAD.MOV.U32 R4, RZ, RZ, 0x1 ;  /* 0x00000001ff047424 */ /* 0x000fe200078e00ff */
[----:B------:R-:W-:Y:S01]  /*4d50*/  UMOV UR4, 0x41205bc0 ;  /* 0x41205bc000047882 */ /* 0x000fe20000000000 */
[----:B------:R-:W-:Y:S01]  /*4d60*/  UMOV UR5, 0x3fe463f1 ;  /* 0x3fe463f100057882 */ /* 0x000fe20000000000 */
[----:B------:R-:W-:Y:S01]  /*4d70*/  BSSY.RECONVERGENT B6, `(.L_x_86) ;  /* 0x0000017000067945 */ /* 0x000fe20003800200 */
[----:B------:R-:W-:Y:S02]  /*4d80*/  F2F.F64.F32 R18, R24 ;  /* 0x0000001800127310 */ /* 0x000fe40000201800 */
[----:B0-----:R-:W-:-:S08]  /*4d90*/  DFMA R6, R4, -R10, 1 ;  /* 0x3ff000000406742b */ /* 0x001fd0000000080a */
[----:B------:R-:W-:Y:S02]  /*4da0*/  DFMA R8, R6, R6, R6 ;  /* 0x000000060608722b */ /* 0x000fe40000000006 */
[----:B------:R-:W0:Y:S06]  /*4db0*/  F2F.F64.F32 R6, R0 ;  /* 0x0000000000067310 */ /* 0x000e2c0000201800 */
[----:B------:R-:W-:-:S08]  /*4dc0*/  DFMA R8, R4, R8, R4 ;  /* 0x000000080408722b */ /* 0x000fd00000000004 */
[----:B------:R-:W-:Y:S02]  /*4dd0*/  DFMA R4, R8, -R10, 1 ;  /* 0x3ff000000804742b */ /* 0x000fe4000000080a */
[----:B0-----:R-:W-:-:S06]  /*4de0*/  DMUL R6, R6, UR4 ;  /* 0x0000000406067c28 */ /* 0x001fcc0008000000 */
[----:B------:R-:W-:-:S04]  /*4df0*/  DFMA R4, R8, R4, R8 ;  /* 0x000000040804722b */ /* 0x000fc80000000008 */
[----:B------:R-:W-:-:S04]  /*4e00*/  FSETP.GEU.AND P1, PT, |R7|, 6.5827683646048100446e-37, PT ;  /* 0x036000000700780b */ /* 0x000fc80003f2e200 */
[----:B------:R-:W-:-:S08]  /*4e10*/  DMUL R8, R6, R4 ;  /* 0x0000000406087228 */ /* 0x000fd00000000000 */
[----:B------:R-:W-:-:S08]  /*4e20*/  DFMA R10, R8, -980, R6 ;  /* 0xc08ea000080a782b */ /* 0x000fd00000000006 */
[----:B------:R-:W-:-:S10]  /*4e30*/  DFMA R4, R4, R10, R8 ;  /* 0x0000000a0404722b */ /* 0x000fd40000000008 */
[----:B------:R-:W-:-:S05]  /*4e40*/  FFMA R3, RZ, 4.45703125, R5 ;  /* 0x408ea000ff037823 */ /* 0x000fca0000000005 */
[----:B------:R-:W-:-:S13]  /*4e50*/  FSETP.GT.AND P0, PT, |R3|, 1.469367938527859385e-39, PT ;  /* 0x001000000300780b */ /* 0x000fda0003f04200 */
[----:B------:R-:W-:Y:S05]  /*4e60*/  @P0 BRA P1, `(.L_x_87) ;  /* 0x00000000001c0947 */ /* 0x000fea0000800000 */
[----:B------:R-:W-:Y:S01]  /*4e70*/  MOV R4, R6 ;  /* 0x0000000600047202 */ /* 0x000fe20000000f00 */
[----:B------:R-:W-:Y:S01]  /*4e80*/  IMAD.MOV.U32 R5, RZ, RZ, R7 ;  /* 0x000000ffff057224 */ /* 0x000fe200078e0007 */
[----:B------:R-:W-:Y:S01]  /*4e90*/  MOV R7, 0x408ea000 ;  /* 0x408ea00000077802 */ /* 0x000fe20000000f00 */
[----:B------:R-:W-:Y:S01]  /*4ea0*/  IMAD.MOV.U32 R6, RZ, RZ, RZ ;  /* 0x000000ffff067224 */ /* 0x000fe200078e00ff */
[----:B------:R-:W-:Y:S01]  /*4eb0*/  MOV R20, 0x4ee0 ;  /* 0x00004ee000147802 */ /* 0x000fe20000000f00 */
[----:B------:R-:W-:-:S07]  /*4ec0*/  IMAD.MOV.U32 R21, RZ, RZ, 0x0 ;  /* 0x00000000ff157424 */ /* 0x000fce00078e00ff */
[----:B-----5:R-:W-:Y:S05]  /*4ed0*/  CALL.REL.NOINC `($__internal_0_$__cuda_sm20_div_rn_f64_full) ;  /* 0x0000005000ac7944 */ /* 0x020fea0003c00000 */
.L_x_87:
[----:B------:R-:W-:Y:S05]  /*4ee0*/  BSYNC.RECONVERGENT B6 ;  /* 0x0000000000067941 */ /* 0x000fea0003800200 */
.L_x_86:
[----:B------:R-:W0:Y:S01]  /*4ef0*/  F2F.F64.F32 R6, R16 ;  /* 0x0000001000067310 */ /* 0x000e220000201800 */
[----:B------:R-:W-:Y:S01]  /*4f00*/  IMAD.MOV.U32 R8, RZ, RZ, 0x1 ;  /* 0x00000001ff087424 */ /* 0x000fe200078e00ff */
[----:B------:R-:W-:Y:S01]  /*4f10*/  FSETP.GEU.AND P1, PT, |R5|, 6.5827683646048100446e-37, PT ;  /* 0x036000000500780b */ /* 0x000fe20003f2e200 */
[----:B------:R-:W-:Y:S05]  /*4f20*/  BSSY.RECONVERGENT B6, `(.L_x_88) ;  /* 0x0000012000067945 */ /* 0x000fea0003800200 */
[----:B0-----:R-:W0:Y:S02]  /*4f30*/  MUFU.RCP64H R9, R7 ;  /* 0x0000000700097308 */ /* 0x001e240000001800 */
[----:B0-----:R-:W-:-:S08]  /*4f40*/  DFMA R10, -R6, R8, 1 ;  /* 0x3ff00000060a742b */ /* 0x001fd00000000108 */
[----:B------:R-:W-:-:S08]  /*4f50*/  DFMA R10, R10, R10, R10 ;  /* 0x0000000a0a0a722b */ /* 0x000fd0000000000a */
[----:B------:R-:W-:-:S08]  /*4f60*/  DFMA R10, R8, R10, R8 ;  /* 0x0000000a080a722b */ /* 0x000fd00000000008 */
[----:B------:R-:W-:-:S08]  /*4f70*/  DFMA R8, -R6, R10, 1 ;  /* 0x3ff000000608742b */ /* 0x000fd0000000010a */
[----:B------:R-:W-:-:S08]  /*4f80*/  DFMA R8, R10, R8, R10 ;  /* 0x000000080a08722b */ /* 0x000fd0000000000a */
[----:B------:R-:W-:-:S08]  /*4f90*/  DMUL R10, R8, R4 ;  /* 0x00000004080a7228 */ /* 0x000fd00000000000 */
[----:B------:R-:W-:-:S08]  /*4fa0*/  DFMA R12, -R6, R10, R4 ;  /* 0x0000000a060c722b */ /* 0x000fd00000000104 */
[----:B------:R-:W-:-:S10]  /*4fb0*/  DFMA R8, R8, R12, R10 ;  /* 0x0000000c0808722b */ /* 0x000fd4000000000a */
[----:B------:R-:W-:-:S05]  /*4fc0*/  FFMA R0, RZ, R7, R9 ;  /* 0x00000007ff007223 */ /* 0x000fca0000000009 */
[----:B------:R-:W-:-:S13]  /*4fd0*/  FSETP.GT.AND P0, PT, |R0|, 1.469367938527859385e-39, PT ;  /* 0x001000000000780b */ /* 0x000fda0003f04200 */
[----:B------:R-:W-:Y:S05]  /*4fe0*/  @P0 BRA P1, `(.L_x_89) ;  /* 0x0000000000140947 */ /* 0x000fea0000800000 */
[----:B------:R-:W-:Y:S02]  /*4ff0*/  MOV R20, 0x5020 ;  /* 0x0000502000147802 */ /* 0x000fe40000000f00 */
[----:B------:R-:W-:-:S07]  /*5000*/  MOV R21, 0x0 ;  /* 0x0000000000157802 */ /* 0x000fce0000000f00 */
[----:B-----5:R-:W-:Y:S05]  /*5010*/  CALL.REL.NOINC `($__internal_0_$__cuda_sm20_div_rn_f64_full) ;  /* 0x00000050005c7944 */ /* 0x020fea0003c00000 */
[----:B------:R-:W-:Y:S02]  /*5020*/  IMAD.MOV.U32 R8, RZ, RZ, R4 ;  /* 0x000000ffff087224 */ /* 0x000fe400078e0004 */
[----:B------:R-:W-:-:S07]  /*5030*/  IMAD.MOV.U32 R9, RZ, RZ, R5 ;  /* 0x000000ffff097224 */ /* 0x000fce00078e0005 */
.L_x_89:
[----:B------:R-:W-:Y:S05]  /*5040*/  BSYNC.RECONVERGENT B6 ;  /* 0x0000000000067941 */ /* 0x000fea0003800200 */
.L_x_88:
[----:B------:R-:W-:Y:S01]  /*5050*/  DADD R18, R18, R8 ;  /* 0x0000000012127229 */ /* 0x000fe20000000008 */
[----:B------:R-:W-:-:S05]  /*5060*/  MOV R47, R2 ;  /* 0x00000002002f7202 */ /* 0x000fca0000000f00 */
[----:B------:R0:W1:Y:S01]  /*5070*/  F2F.F32.F64 R53, R18 ;  /* 0x0000001200357310 */ /* 0x0000620000301000 */
[----:B------:R-:W-:Y:S05]  /*5080*/  BRA `(.L_x_90) ;  /* 0x0000000000c47947 */ /* 0x000fea0003800000 */
.L_x_83:
[----:B------:R-:W0:Y:S01]  /*5090*/  MUFU.RCP64H R5, 980 ;  /* 0x408ea00000057908 */ /* 0x000e220000001800 */
[----:B------:R-:W-:Y:S02]  /*50a0*/  HFMA2 R4, -RZ, RZ, 0, 5.9604644775390625e-08 ;  /* 0x00000001ff047431 */ /* 0x000fe400000001ff */
[----:B------:R-:W-:Y:S02]  /*50b0*/  IMAD.MOV.U32 R8, RZ, RZ, 0x0 ;  /* 0x00000000ff087424 */ /* 0x000fe400078e00ff */
[----:B------:R-:W-:Y:S01]  /*50c0*/  FMUL R3, R54, R54 ;  /* 0x0000003636037220 */ /* 0x000fe20000400000 */
[----:B------:R-:W-:Y:S01]  /*50d0*/  IMAD.MOV.U32 R9, RZ, RZ, 0x408ea000 ;  /* 0x408ea000ff097424 */ /* 0x000fe200078e00ff */
[----:B------:R-:W-:Y:S01]  /*50e0*/  UMOV UR4, 0x41205bc0 ;  /* 0x41205bc000047882 */ /* 0x000fe20000000000 */
[----:B------:R-:W-:Y:S01]  /*50f0*/  UMOV UR5, 0x3fe463f1 ;  /* 0x3fe463f100057882 */ /* 0x000fe20000000000 */
[----:B------:R-:W-:Y:S01]  /*5100*/  BSSY.RECONVERGENT B6, `(.L_x_91) ;  /* 0x0000017000067945 */ /* 0x000fe20003800200 */
[----:B------:R-:W-:-:S02]  /*5110*/  FADD R47, R2, R23 ;  /* 0x00000017022f7221 */ /* 0x000fc40000000000 */
        /* <DEDUP_REMOVED lines=14> */
[----:B------:R-:W-:Y:S01]  /*5200*/  IMAD.MOV.U32 R4, RZ, RZ, R6 ;  /* 0x000000ffff047224 */ /* 0x000fe200078e0006 */
[----:B------:R-:W-:Y:S01]  /*5210*/  MOV R6, RZ ;  /* 0x000000ff00067202 */ /* 0x000fe20000000f00 */
[----:B------:R-:W-:Y:S01]  /*5220*/  IMAD.MOV.U32 R5, RZ, RZ, R7 ;  /* 0x000000ffff057224 */ /* 0x000fe200078e0007 */
[----:B------:R-:W-:Y:S01]  /*5230*/  MOV R20, 0x5270 ;  /* 0x0000527000147802 */ /* 0x000fe20000000f00 */
[----:B------:R-:W-:Y:S02]  /*5240*/  IMAD.MOV.U32 R7, RZ, RZ, 0x408ea000 ;  /* 0x408ea000ff077424 */ /* 0x000fe400078e00ff */
[----:B------:R-:W-:-:S07]  /*5250*/  IMAD.MOV.U32 R21, RZ, RZ, 0x0 ;  /* 0x00000000ff157424 */ /* 0x000fce00078e00ff */
[----:B-1---5:R-:W-:Y:S05]  /*5260*/  CALL.REL.NOINC `($__internal_0_$__cuda_sm20_div_rn_f64_full) ;  /* 0x0000004c00c87944 */ /* 0x022fea0003c00000 */
.L_x_92:
[----:B------:R-:W-:Y:S05]  /*5270*/  BSYNC.RECONVERGENT B6 ;  /* 0x0000000000067941 */ /* 0x000fea0003800200 */
.L_x_91:
[----:B------:R-:W0:Y:S01]  /*5280*/  MUFU.RCP R3, R16 ;  /* 0x0000001000037308 */ /* 0x000e220000001000 */
[----:B------:R-:W-:Y:S01]  /*5290*/  BSSY.RECONVERGENT B6, `(.L_x_90) ;  /* 0x0000010000067945 */ /* 0x000fe20003800200 */
[----:B-1----:R-:W-:-:S06]  /*52a0*/  FADD R61, R61, R24 ;  /* 0x000000183d3d7221 */ /* 0x002fcc0000000000 */
[----:B------:R-:W1:Y:S01]  /*52b0*/  F2F.F32.F64 R4, R4 ;  /* 0x0000000400047310 */ /* 0x000e620000301000 */
[----:B0-----:R-:W-:-:S04]  /*52c0*/  FFMA R0, -R16, R3, 1 ;  /* 0x3f80000010007423 */ /* 0x001fc80000000103 */
[----:B------:R-:W-:-:S03]  /*52d0*/  FFMA R3, R3, R0, R3 ;  /* 0x0000000003037223 */ /* 0x000fc60000000003 */
[----:B-1----:R-:W0:Y:S01]  /*52e0*/  FCHK P0, R4, R16 ;  /* 0x0000001004007302 */ /* 0x002e220000000000 */
[----:B------:R-:W-:Y:S01]  /*52f0*/  MOV R55, R4 ;  /* 0x0000000400377202 */ /* 0x000fe20000000f00 */
[----:B------:R-:W-:-:S04]  /*5300*/  FFMA R0, R4, R3, RZ ;  /* 0x0000000304007223 */ /* 0x000fc800000000ff */
[----:B------:R-:W-:-:S04]  /*5310*/  FFMA R53, -R16, R0, R4 ;  /* 0x0000000010357223 */ /* 0x000fc80000000104 */
[----:B------:R-:W-:Y:S01]  /*5320*/  FFMA R53, R3, R53, R0 ;  /* 0x0000003503357223 */ /* 0x000fe20000000000 */
[----:B0-----:R-:W-:Y:S06]  /*5330*/  @!P0 BRA `(.L_x_93) ;  /* 0x0000000000148947 */ /* 0x001fec0003800000 */
[----:B------:R-:W-:Y:S01]  /*5340*/  IMAD.MOV.U32 R5, RZ, RZ, R16 ;  /* 0x000000ffff057224 */ /* 0x000fe200078e0010 */
[----:B------:R-:W-:Y:S01]  /*5350*/  MOV R20, 0x5380 ;  /* 0x0000538000147802 */ /* 0x000fe20000000f00 */
[----:B------:R-:W-:-:S07]  /*5360*/  IMAD.MOV.U32 R21, RZ, RZ, 0x0 ;  /* 0x00000000ff157424 */ /* 0x000fce00078e00ff */
[----:B-----5:R-:W-:Y:S05]  /*5370*/  CALL.REL.NOINC `($__internal_2_$__cuda_sm3x_div_rn_noftz_f32_slowpath) ;  /* 0x00000058004c7944 */ /* 0x020fea0003c00000 */
[----:B------:R-:W-:-:S07]  /*5380*/  MOV R53, R4 ;  /* 0x0000000400357202 */ /* 0x000fce0000000f00 */
.L_x_93:
[----:B------:R-:W-:Y:S05]  /*5390*/  BSYNC.RECONVERGENT B6 ;  /* 0x0000000000067941 */ /* 0x000fea0003800200 */
.L_x_90:
[----:B-1----:R-:W-:Y:S01]  /*53a0*/  FSETP.GT.AND P1, PT, R53, RZ, PT ;  /* 0x000000ff3500720b */ /* 0x002fe20003f24000 */
[----:B------:R-:W1:Y:S01]  /*53b0*/  LDCU.64 UR38, c[0x4][URZ] ;  /* 0x01000000ff2677ac */ /* 0x000e620008000a00 */
[----:B------:R-:W-:Y:S01]  /*53c0*/  PLOP3.LUT P2, PT, PT, PT, PT, 0x80, 0x8 ;  /* 0x000000000008781c */ /* 0x000fe20003f4f070 */
[----:B------:R-:W-:Y:S01]  /*53d0*/  BSSY.RECONVERGENT B7, `(.L_x_94) ;  /* 0x00001f5000077945 */ /* 0x000fe20003800200 */
[----:B------:R-:W-:Y:S01]  /*53e0*/  PLOP3.LUT P0, PT, PT, PT, PT, 0x8, 0x80 ;  /* 0x000000000080781c */ /* 0x000fe20003f0e170 */
[----:B------:R-:W-:Y:S01]  /*53f0*/  IMAD.MOV.U32 R52, RZ, RZ, RZ ;  /* 0x000000ffff347224 */ /* 0x000fe200078e00ff */
[----:B------:R-:W-:Y:S01]  /*5400*/  P2R R29, PR, RZ, 0x4 ;  /* 0x00000004ff1d7803 */ /* 0x000fe20000000000 */
[----:B-----5:R-:W-:Y:S01]  /*5410*/  IMAD.MOV.U32 R46, RZ, RZ, R68 ;  /* 0x000000ffff2e7224 */ /* 0x020fe200078e0044 */
[----:B------:R-:W-:-:S05]  /*5420*/  MOV R45, R62 ;  /* 0x0000003e002d7202 */ /* 0x000fca0000000f00 */
[----:B------:R-:W-:Y:S05]  /*5430*/  @!P1 BRA `(.L_x_95) ;  /* 0x0000001c00b89947 */ /* 0x000fea0003800000 */
[----:B------:R-:W2:Y:S01]  /*5440*/  MUFU.RCP64H R5, 980 ;  /* 0x408ea00000057908 */ /* 0x000ea20000001800 */
[----:B------:R-:W-:Y:S02]  /*5450*/  HFMA2 R4, -RZ, RZ, 0, 5.9604644775390625e-08 ;  /* 0x00000001ff047431 */ /* 0x000fe400000001ff */
[----:B------:R-:W-:Y:S02]  /*5460*/  IMAD.MOV.U32 R8, RZ, RZ, 0x0 ;  /* 0x00000000ff087424 */ /* 0x000fe400078e00ff */
[----:B------:R-:W-:Y:S01]  /*5470*/  FMUL R3, R54, R54 ;  /* 0x0000003636037220 */ /* 0x000fe20000400000 */
[----:B------:R-:W-:Y:S01]  /*5480*/  IMAD.MOV.U32 R9, RZ, RZ, 0x408ea000 ;  /* 0x408ea000ff097424 */ /* 0x000fe200078e00ff */
[----:B------:R-:W-:Y:S01]  /*5490*/  UMOV UR4, 0x41205bc0 ;  /* 0x41205bc000047882 */ /* 0x000fe20000000000 */
[----:B------:R-:W-:Y:S01]  /*54a0*/  UMOV UR5, 0x3fe463f1 ;  /* 0x3fe463f100057882 */ /* 0x000fe20000000000 */
[----:B------:R-:W-:Y:S01]  /*54b0*/  BSSY.RECONVERGENT B6, `(.L_x_96) ;  /* 0x0000019000067945 */ /* 0x000fe20003800200 */
[----:B------:R-:W3:Y:S01]  /*54c0*/  F2F.F64.F32 R84, R16 ;  /* 0x0000001000547310 */ /* 0x000ee20000201800 */
[----:B0-----:R-:W-:Y:S01]  /*54d0*/  FADD R19, R2, R23 ;  /* 0x0000001702137221 */ /* 0x001fe20000000000 */
[----:B--2---:R-:W-:-:S02]  /*54e0*/  DFMA R6, R4, -R8, 1 ;  /* 0x3ff000000406742b */ /* 0x004fc40000000808 */
[----:B---3--:R-:W-:-:S06]  /*54f0*/  DMUL R84, R84, 0.5 ;  /* 0x3fe0000054547828 */ /* 0x008fcc0000000000 */
        /* <DEDUP_REMOVED lines=19> */
[----:B-1----:R-:W-:Y:S05]  /*5630*/  CALL.REL.NOINC `($__internal_0_$__cuda_sm20_div_rn_f64_full) ;  /* 0x0000004800d47944 */ /* 0x002fea0003c00000 */
.L_x_97:
[----:B-1----:R-:W-:Y:S05]  /*5640*/  BSYNC.RECONVERGENT B6 ;  /* 0x0000000000067941 */ /* 0x002fea0003800200 */
.L_x_96:
[----:B------:R0:W1:Y:S01]  /*5650*/  F2F.F32.F64 R22, R4 ;  /* 0x0000000400167310 */ /* 0x0000620000301000 */
[----:B------:R-:W-:Y:S01]  /*5660*/  IADD3 R18, P0, PT, R28, 0x4, RZ ;  /* 0x000000041c127810 */ /* 0x000fe20007f1e0ff */
[----:B------:R-:W-:Y:S01]  /*5670*/  FADD R44, |R63|, |R60| ;  /* 0x4000003c3f2c7221 */ /* 0x000fe20000000200 */
[----:B------:R-:W-:Y:S01]  /*5680*/  MOV R39, 0x1 ;  /* 0x0000000100277802 */ /* 0x000fe20000000f00 */
[----:B------:R-:W-:Y:S01]  /*5690*/  IMAD.MOV.U32 R38, RZ, RZ, RZ ;  /* 0x000000ffff267224 */ /* 0x000fe200078e00ff */
[----:B------:R-:W-:Y:S01]  /*56a0*/  CS2R R36, SRZ ;  /* 0x0000000000247805 */ /* 0x000fe2000001ff00 */
[----:B------:R-:W-:Y:S01]  /*56b0*/  IMAD.MOV.U32 R52, RZ, RZ, RZ ;  /* 0x000000ffff347224 */ /* 0x000fe200078e00ff */
[----:B------:R-:W-:-:S07]  /*56c0*/  IADD3.X R16, PT, PT, RZ, R27, RZ, P0, !PT ;  /* 0x0000001bff107210 */ /* 0x000fce00007fe4ff */
.L_x_126:
[----:B------:R-:W-:Y:S01]  /*56d0*/  ISETP.GE.U32.AND P0, PT, R31, 0x10, PT ;  /* 0x000000101f00780c */ /* 0x000fe20003f06070 */
[----:B------:R-:W-:Y:S03]  /*56e0*/  BSSY.RECONVERGENT B0, `(.L_x_98) ;  /* 0x0000022000007945 */ /* 0x000fe60003800200 */
[----:B------:R-:W-:-:S09]  /*56f0*/  P2R R0, PR, RZ, 0x1 ;  /* 0x00000001ff007803 */ /* 0x000fd20000000000 */
[----:B------:R-:W-:Y:S05]  /*5700*/  @!P0 BRA `(.L_x_99) ;  /* 0x00000000005c8947 */ /* 0x000fea0003800000 */
[----:B------:R-:W-:-:S13]  /*5710*/  LOP3.LUT P0, RZ, R39, 0xff, RZ, 0xc0, !PT ;  /* 0x000000ff27ff7812 */ /* 0x000fda000780c0ff */
[----:B------:R-:W-:Y:S05]  /*5720*/  @!P0 BRA `(.L_x_100) ;  /* 0x0000000000248947 */ /* 0x000fea0003800000 */
[----:B------:R-:W-:Y:S01]  /*5730*/  FFMA R2, R52, R55, R47 ;  /* 0x0000003734027223 */ /* 0x000fe2000000002f */
[----:B------:R-:W-:-:S04]  /*5740*/  IMAD.MOV.U32 R39, RZ, RZ, 0x1 ;  /* 0x00000001ff277424 */ /* 0x000fc800078e00ff */
[----:B------:R-:W-:-:S13]  /*5750*/  FSETP.GT.AND P0, PT, R2, R19, PT ;  /* 0x000000130200720b */ /* 0x000fda0003f04000 */
[----:B------:R-:W-:Y:S05]  /*5760*/  @!P0 BRA `(.L_x_101) ;  /* 0x0000000000648947 */ /* 0x000fea0003800000 */
[----:B------:R-:W-:Y:S01]  /*5770*/  PRMT R39, RZ, 0x7610, R39 ;  /* 0x00007610ff277816 */ /* 0x000fe20000000027 */
[----:B------:R-:W-:Y:S01]  /*5780*/  IMAD.MOV.U32 R36, RZ, RZ, R23 ;  /* 0x000000ffff247224 */ /* 0x000fe200078e0017 */
[----:B------:R-:W-:Y:S01]  /*5790*/  MOV R37, R24 ;  /* 0x0000001800257202 */ /* 0x000fe20000000f00 */
[----:B-1----:R-:W-:Y:S01]  /*57a0*/  IMAD.MOV.U32 R38, RZ, RZ, R22 ;  /* 0x000000ffff267224 */ /* 0x002fe200078e0016 */
[----:B------:R-:W-:Y:S06]  /*57b0*/  BRA `(.L_x_101) ;  /* 0x0000000000507947 */ /* 0x000fec0003800000 */
.L_x_100:
[----:B------:R-:W-:Y:S01]  /*57c0*/  FADD R11, R52, -R37 ;  /* 0x80000025340b7221 */ /* 0x000fe20000000000 */
[----:B------:R-:W-:Y:S01]  /*57d0*/  FADD R0, R36, R47 ;  /* 0x0000002f24007221 */ /* 0x000fe20000000000 */
[----:B------:R-:W-:Y:S02]  /*57e0*/  PRMT R39, RZ, 0x7610, R39 ;  /* 0x00007610ff277816 */ /* 0x000fe40000000027 */
[----:B------:R-:W2:Y:S01]  /*57f0*/  F2F.F64.F32 R6, R11 ;  /* 0x0000000b00067310 */ /* 0x000ea20000201800 */
[----:B------:R-:W-:-:S07]  /*5800*/  FMUL R10, R38, R11 ;  /* 0x0000000b260a7220 */ /* 0x000fce0000400000 */
[----:B0-----:R-:W0:Y:S01]  /*5810*/  F2F.F64.F32 R4, R10 ;  /* 0x0000000a00047310 */ /* 0x001e220000201800 */
[----:B--2---:R-:W-:-:S07]  /*5820*/  DMUL R8, R84, R6 ;  /* 0x0000000654087228 */ /* 0x004fce0000000000 */
[----:B------:R-:W2:Y:S01]  /*5830*/  F2F.F64.F32 R2, R0 ;  /* 0x0000000000027310 */ /* 0x000ea20000201800 */
[----:B0-----:R-:W-:-:S08]  /*5840*/  DFMA R4, R6, -R8, R4 ;  /* 0x800000080604722b */ /* 0x001fd00000000004 */
[----:B--2---:R-:W-:-:S10]  /*5850*/  DADD R2, R2, R4 ;  /* 0x0000000002027229 */ /* 0x004fd40000000004 */
[----:B------:R0:W2:Y:S01]  /*5860*/  F2F.F32.F64 R2, R2 ;  /* 0x0000000200027310 */ /* 0x0000a20000301000 */
[----:B------:R-:W-:Y:S05]  /*5870*/  BRA `(.L_x_101) ;  /* 0x0000000000207947 */ /* 0x000fea0003800000 */
.L_x_99:
[----:B0-----:R-:W0:Y:S01]  /*5880*/  F2F.F64.F32 R4, R52 ;  /* 0x0000003400047310 */ /* 0x001e220000201800 */
[----:B------:R-:W-:-:S07]  /*5890*/  FMUL R0, R52, R55 ;  /* 0x0000003734007220 */ /* 0x000fce0000400000 */
[----:B------:R-:W2:Y:S01]  /*58a0*/  F2F.F64.F32 R2, R0 ;  /* 0x0000000000027310 */ /* 0x000ea20000201800 */
[----:B0-----:R-:W-:-:S07]  /*58b0*/  DMUL R6, R84, R4 ;  /* 0x0000000454067228 */ /* 0x001fce0000000000 */
[----:B------:R-:W0:Y:S01]  /*58c0*/  F2F.F64.F32 R8, R47 ;  /* 0x0000002f00087310 */ /* 0x000e220000201800 */
[----:B--2---:R-:W-:-:S08]  /*58d0*/  DFMA R2, R4, -R6, R2 ;  /* 0x800000060402722b */ /* 0x004fd00000000002 */
[----:B0-----:R-:W-:-:S10]  /*58e0*/  DADD R2, R8, R2 ;  /* 0x0000000008027229 */ /* 0x001fd40000000002 */
[----:B------:R3:W4:Y:S02]  /*58f0*/  F2F.F32.F64 R2, R2 ;  /* 0x0000000200027310 */ /* 0x0007240000301000 */
.L_x_101:
[----:B------:R-:W-:Y:S05]  /*5900*/  BSYNC.RECONVERGENT B0 ;  /* 0x0000000000007941 */ /* 0x000fea0003800200 */
.L_x_98:
[----:B0--3--:R-:W0:Y:S01]  /*5910*/  MUFU.RCP R3, R54 ;  /* 0x0000003600037308 */ /* 0x009e220000001000 */
[----:B--2-4-:R-:W-:Y:S01]  /*5920*/  FMUL R4, R26, R2 ;  /* 0x000000021a047220 */ /* 0x014fe20000400000 */
[----:B------:R-:W-:Y:S06]  /*5930*/  BSSY.RECONVERGENT B6, `(.L_x_102) ;  /* 0x000000d000067945 */ /* 0x000fec0003800200 */
[----:B------:R-:W2:Y:S01]  /*5940*/  FCHK P0, R4, R54 ;  /* 0x0000003604007302 */ /* 0x000ea20000000000 */
[----:B0-----:R-:W-:-:S04]  /*5950*/  FFMA R0, R3, -R54, 1 ;  /* 0x3f80000003007423 */ /* 0x001fc80000000836 */
[----:B------:R-:W-:-:S04]  /*5960*/  FFMA R3, R3, R0, R3 ;  /* 0x0000000003037223 */ /* 0x000fc80000000003 */
[----:B------:R-:W-:-:S04]  /*5970*/  FFMA R17, R4, R3, RZ ;  /* 0x0000000304117223 */ /* 0x000fc800000000ff */
[----:B------:R-:W-:-:S04]  /*5980*/  FFMA R0, R17, -R54, R4 ;  /* 0x8000003611007223 */ /* 0x000fc80000000004 */
[----:B------:R-:W-:Y:S01]  /*5990*/  FFMA R17, R3, R0, R17 ;  /* 0x0000000003117223 */ /* 0x000fe20000000011 */
[----:B--2---:R-:W-:Y:S06]  /*59a0*/  @!P0 BRA `(.L_x_103) ;  /* 0x0000000000148947 */ /* 0x004fec0003800000 */
[----:B------:R-:W-:Y:S01]  /*59b0*/  IMAD.MOV.U32 R5, RZ, RZ, R54 ;  /* 0x000000ffff057224 */ /* 0x000fe200078e0036 */
[----:B------:R-:W-:Y:S02]  /*59c0*/  MOV R20, 0x59f0 ;  /* 0x000059f000147802 */ /* 0x000fe40000000f00 */
[----:B------:R-:W-:-:S07]  /*59d0*/  MOV R21, 0x0 ;  /* 0x0000000000157802 */ /* 0x000fce0000000f00 */
[----:B-1----:R-:W-:Y:S05]  /*59e0*/  CALL.REL.NOINC `($__internal_2_$__cuda_sm3x_div_rn_noftz_f32_slowpath) ;  /* 0x0000005000b07944 */ /* 0x002fea0003c00000 */
[----:B------:R-:W-:-:S07]  /*59f0*/  IMAD.MOV.U32 R17, RZ, RZ, R4 ;  /* 0x000000ffff117224 */ /* 0x000fce00078e0004 */
.L_x_103:
[----:B------:R-:W-:Y:S05]  /*5a00*/  BSYNC.RECONVERGENT B6 ;  /* 0x0000000000067941 */ /* 0x000fea0003800200 */
.L_x_102:
[----:B------:R-:W0:Y:S01]  /*5a10*/  MUFU.RCP R5, R54 ;  /* 0x0000003600057308 */ /* 0x000e220000001000 */
[----:B------:R-:W-:Y:S01]  /*5a20*/  FMUL R3, R25, R2 ;  /* 0x0000000219037220 */ /* 0x000fe20000400000 */
        /* <DEDUP_REMOVED lines=9> */
[----:B------:R-:W-:Y:S01]  /*5ac0*/  MOV R5, R54 ;  /* 0x0000003600057202 */ /* 0x000fe20000000f00 */
[----:B------:R-:W-:Y:S01]  /*5ad0*/  IMAD.MOV.U32 R21, RZ, RZ, 0x0 ;  /* 0x00000000ff157424 */ /* 0x000fe200078e00ff */
[----:B------:R-:W-:-:S07]  /*5ae0*/  MOV R20, 0x5b00 ;  /* 0x00005b0000147802 */ /* 0x000fce0000000f00 */
[----:B-1----:R-:W-:Y:S05]  /*5af0*/  CALL.REL.NOINC `($__internal_2_$__cuda_sm3x_div_rn_noftz_f32_slowpath) ;  /* 0x00000050006c7944 */ /* 0x002fea0003c00000 */
.L_x_105:
[----:B------:R-:W-:Y:S05]  /*5b00*/  BSYNC.RECONVERGENT B6 ;  /* 0x0000000000067941 */ /* 0x000fea0003800200 */
.L_x_104:
        /* <DEDUP_REMOVED lines=10> */
[----:B------:R0:W2:Y:S04]  /*5bb0*/  MUFU.RSQ R5, R4 ;  /* 0x0000000400057308 */ /* 0x0000a80000001400 */
[----:B------:R-:W-:-:S13]  /*5bc0*/  ISETP.GT.U32.AND P0, PT, R0, 0x727fffff, PT ;  /* 0x727fffff0000780c */ /* 0x000fda0003f04070 */
[----:B0-2---:R-:W-:Y:S05]  /*5bd0*/  @!P0 BRA `(.L_x_108) ;  /* 0x0000000000148947 */ /* 0x005fea0003800000 */
[----:B------:R-:W-:Y:S01]  /*5be0*/  HFMA2 R21, -RZ, RZ, 0, 0 ;  /* 0x00000000ff157431 */ /* 0x000fe200000001ff */
[----:B------:R-:W-:-:S07]  /*5bf0*/  MOV R20, 0x5c10 ;  /* 0x00005c1000147802 */ /* 0x000fce0000000f00 */
[----:B-1----:R-:W-:Y:S05]  /*5c00*/  CALL.REL.NOINC `($__internal_1_$__cuda_sm20_sqrt_rn_f32_slowpath) ;  /* 0x0000004c00bc7944 */ /* 0x002fea0003c00000 */
[----:B------:R-:W-:Y:S01]  /*5c10*/  IMAD.MOV.U32 R30, RZ, RZ, R4 ;  /* 0x000000ffff1e7224 */ /* 0x000fe200078e0004 */
[----:B------:R-:W-:Y:S06]  /*5c20*/  BRA `(.L_x_109) ;  /* 0x0000000000107947 */ /* 0x000fec0003800000 */
.L_x_108:
[----:B------:R-:W-:Y:S01]  /*5c30*/  FMUL.FTZ R3, R4, R5 ;  /* 0x0000000504037220 */ /* 0x000fe20000410000 */
[----:B------:R-:W-:-:S03]  /*5c40*/  FMUL.FTZ R30, R5, 0.5 ;  /* 0x3f000000051e7820 */ /* 0x000fc60000410000 */
[----:B------:R-:W-:-:S04]  /*5c50*/  FFMA R4, -R3, R3, R4 ;  /* 0x0000000303047223 */ /* 0x000fc80000000104 */
[----:B------:R-:W-:-:S07]  /*5c60*/  FFMA R30, R4, R30, R3 ;  /* 0x0000001e041e7223 */ /* 0x000fce0000000003 */
.L_x_109:
[----:B------:R-:W-:Y:S05]  /*5c70*/  BSYNC.RECONVERGENT B6 ;  /* 0x0000000000067941 */ /* 0x000fea0003800200 */
.L_x_107:
[----:B------:R-:W0:Y:S01]  /*5c80*/  F2F.F64.F32 R4, R30 ;  /* 0x0000001e00047310 */ /* 0x000e220000201800 */
[----:B------:R-:W-:Y:S01]  /*5c90*/  UMOV UR4, 0x99999999 ;  /* 0x9999999900047882 */ /* 0x000fe20000000000 */
[----:B------:R-:W-:Y:S01]  /*5ca0*/  UMOV UR5, 0x40259999 ;  /* 0x4025999900057882 */ /* 0x000fe20000000000 */
[----:B------:R-:W-:Y:S02]  /*5cb0*/  PLOP3.LUT P2, PT, PT, PT, PT, 0x8, 0x80 ;  /* 0x000000000080781c */ /* 0x000fe40003f4e170 */
[----:B------:R-:W-:Y:S02]  /*5cc0*/  PLOP3.LUT P0, PT, PT, PT, PT, 0x8, 0x80 ;  /* 0x000000000080781c */ /* 0x000fe40003f0e170 */
[----:B------:R-:W-:Y:S01]  /*5cd0*/  P2R R29, PR, RZ, 0x4 ;  /* 0x00000004ff1d7803 */ /* 0x000fe20000000000 */
[----:B0-----:R-:W-:-:S14]  /*5ce0*/  DSETP.GEU.AND P1, PT, R4, UR4, PT ;  /* 0x0000000404007e2a */ /* 0x001fdc000bf2e000 */
[----:B------:R-:W-:Y:S05]  /*5cf0*/  @!P1 BRA `(.L_x_95) ;  /* 0x0000001400889947 */ /* 0x000fea0003800000 */
[----:B------:R-:W0:Y:S01]  /*5d00*/  MUFU.RCP R3, R30 ;  /* 0x0000001e00037308 */ /* 0x000e220000001000 */
[----:B------:R-:W-:Y:S07]  /*5d10*/  BSSY.RECONVERGENT B6, `(.L_x_110) ;  /* 0x000000e000067945 */ /* 0x000fee0003800200 */
        /* <DEDUP_REMOVED lines=12> */
[----:B------:R-:W-:-:S07]  /*5de0*/  IMAD.MOV.U32 R29, RZ, RZ, R4 ;  /* 0x000000ffff1d7224 */ /* 0x000fce00078e0004 */
.L_x_111:
[----:B------:R-:W-:Y:S05]  /*5df0*/  BSYNC.RECONVERGENT B6 ;  /* 0x0000000000067941 */ /* 0x000fea0003800200 */
.L_x_110:
        /* <DEDUP_REMOVED lines=9> */
[----:B------:R-:W-:Y:S01]  /*5e90*/  MOV R4, R2 ;  /* 0x0000000200047202 */ /* 0x000fe20000000f00 */
[----:B------:R-:W-:Y:S01]  /*5ea0*/  IMAD.MOV.U32 R5, RZ, RZ, R30 ;  /* 0x000000ffff057224 */ /* 0x000fe200078e001e */
[----:B------:R-:W-:Y:S01]  /*5eb0*/  MOV R20, 0x5ee0 ;  /* 0x00005ee000147802 */ /* 0x000fe20000000f00 */
[----:B------:R-:W-:-:S07]  /*5ec0*/  IMAD.MOV.U32 R21, RZ, RZ, 0x0 ;  /* 0x00000000ff157424 */ /* 0x000fce00078e00ff */
[----:B-1----:R-:W-:Y:S05]  /*5ed0*/  CALL.REL.NOINC `($__internal_2_$__cuda_sm3x_div_rn_noftz_f32_slowpath) ;  /* 0x0000004c00747944 */ /* 0x002fea0003c00000 */
.L_x_113:
[----:B------:R-:W-:Y:S05]  /*5ee0*/  BSYNC.RECONVERGENT B6 ;  /* 0x0000000000067941 */ /* 0x000fea0003800200 */
.L_x_112:
[----:B------:R-:W-:Y:S08]  /*5ef0*/  F2F.F64.F32 R2, R29 ;  /* 0x0000001d00027310 */ /* 0x000ff00000201800 */
[----:B------:R-:W0:Y:S08]  /*5f00*/  F2F.F64.F32 R6, R46 ;  /* 0x0000002e00067310 */ /* 0x000e300000201800 */
[----:B------:R-:W-:Y:S01]  /*5f10*/  F2F.F64.F32 R4, R4 ;  /* 0x0000000400047310 */ /* 0x000fe20000201800 */
[----:B0-----:R-:W-:-:S07]  /*5f20*/  DFMA R2, R2, 9, R6 ;  /* 0x402200000202782b */ /* 0x001fce0000000006 */
[----:B------:R-:W0:Y:S08]  /*5f30*/  F2F.F64.F32 R8, R45 ;  /* 0x0000002d00087310 */ /* 0x000e300000201800 */
[----:B------:R2:W3:Y:S01]  /*5f40*/  F2F.F32.F64 R46, R2 ;  /* 0x00000002002e7310 */ /* 0x0004e20000301000 */
[----:B0-----:R-:W-:-:S07]  /*5f50*/  DFMA R8, R4, 9, R8 ;  /* 0x402200000408782b */ /* 0x001fce0000000008 */
[----:B------:R2:W0:Y:S04]  /*5f60*/  F2F.F32.F64 R45, R8 ;  /* 0x00000008002d7310 */ /* 0x0004280000301000 */
.L_x_106:
[-C--:B------:R-:W-:Y:S01]  /*5f70*/  FSETP.GT.AND P0, PT, |R60|, |R63|.reuse, PT ;  /* 0x4000003f3c00720b */ /* 0x080fe20003f04200 */
[----:B------:R-:W4:Y:S01]  /*5f80*/  LDCU UR4, c[0x0][0x2f8] ;  /* 0x00005f00ff0477ac */ /* 0x000f220008000800 */
[----:B------:R-:W-:Y:S01]  /*5f90*/  FSETP.NAN.AND P1, PT, R44, R44, PT ;  /* 0x0000002c2c00720b */ /* 0x000fe20003f28000 */
[----:B---3--:R-:W-:Y:S01]  /*5fa0*/  FADD R17, R69, -R46 ;  /* 0x8000002e45117221 */ /* 0x008fe20000000000 */
[----:B------:R-:W-:Y:S02]  /*5fb0*/  P2R R0, PR, RZ, 0x1 ;  /* 0x00000001ff007803 */ /* 0x000fe40000000000 */
[----:B------:R-:W-:Y:S02]  /*5fc0*/  FSEL R77, |R60|, |R63|, P0 ;  /* 0x4000003f3c4d7208 */ /* 0x000fe40000000200 */
[CC--:B------:R-:W-:Y:S02]  /*5fd0*/  FSEL R4, |R63|.reuse, |R60|.reuse, P0 ;  /* 0x4000003c3f047208 */ /* 0x0c0fe40000000200 */
[----:B------:R-:W3:Y:S01]  /*5fe0*/  MUFU.RCP R0, R77 ;  /* 0x0000004d00007308 */ /* 0x000ee20000001000 */
[----:B------:R-:W-:-:S02]  /*5ff0*/  FSETP.NEU.AND P0, PT, |R63|, |R60|, PT ;  /* 0x4000003c3f00720b */ /* 0x000fc40003f0d200 */
[----:B--2---:R-:W-:Y:S02]  /*6000*/  P2R R2, PR, RZ, 0x2 ;  /* 0x00000002ff027803 */ /* 0x004fe40000000000 */
[----:B------:R-:W-:Y:S02]  /*6010*/  P2R R2, PR, RZ, 0x1 ;  /* 0x00000001ff027803 */ /* 0x000fe40000000000 */
[----:B------:R-:W-:Y:S02]  /*6020*/  ISETP.GE.AND P2, PT, R63, RZ, PT ;  /* 0x000000ff3f00720c */ /* 0x000fe40003f46270 */
[----:B----4-:R-:W-:Y:S01]  /*6030*/  IADD3 R29, PT, PT, R28, -UR4, RZ ;  /* 0x800000041c1d7c10 */ /* 0x010fe2000fffe0ff */
[----:B------:R-:W-:Y:S01]  /*6040*/  VIADD R30, R18, -UR4 ;  /* 0x80000004121e7c36 */ /* 0x000fe20008000000 */
[----:B------:R-:W-:Y:S02]  /*6050*/  P2R R2, PR, RZ, 0x4 ;  /* 0x00000004ff027803 */ /* 0x000fe40000000000 */
[----:B------:R-:W2:Y:S01]  /*6060*/  FCHK P0, R4, R77 ;  /* 0x0000004d04007302 */ /* 0x000ea20000000000 */
[----:B------:R4:W-:Y:S01]  /*6070*/  STL [R29], RZ ;  /* 0x000000ff1d007387 */ /* 0x0009e20000100800 */
[C---:B------:R-:W-:Y:S01]  /*6080*/  FSETP.NEU.AND P1, PT, R77.reuse, RZ, PT ;  /* 0x000000ff4d00720b */ /* 0x040fe20003f2d000 */
[----:B---3--:R-:W-:-:S02]  /*6090*/  FFMA R3, -R77, R0, 1 ;  /* 0x3f8000004d037423 */ /* 0x008fc40000000100 */
[----:B------:R4:W-:Y:S02]  /*60a0*/  STL [R30], RZ ;  /* 0x000000ff1e007387 */ /* 0x0009e40000100800 */
[----:B------:R-:W-:-:S04]  /*60b0*/  FFMA R3, R0, R3, R0 ;  /* 0x0000000300037223 */ /* 0x000fc80000000000 */
[----:B------:R-:W-:-:S04]  /*60c0*/  FFMA R0, R4, R3, RZ ;  /* 0x0000000304007223 */ /* 0x000fc800000000ff */
[----:B------:R-:W-:-:S04]  /*60d0*/  FFMA R2, -R77, R0, R4 ;  /* 0x000000004d027223 */ /* 0x000fc80000000104 */
[----:B------:R-:W-:Y:S01]  /*60e0*/  FFMA R0, R3, R2, R0 ;  /* 0x0000000203007223 */ /* 0x000fe20000000000 */
[----:B------:R-:W-:Y:S01]  /*60f0*/  P2R R2, PR, RZ, 0x2 ;  /* 0x00000002ff027803 */ /* 0x000fe20000000000 */
[----:B0-----:R-:W-:Y:S01]  /*6100*/  FADD R2, R70, -R45 ;  /* 0x8000002d46027221 */ /* 0x001fe20000000000 */
[----:B--2-4-:R-:W-:Y:S06]  /*6110*/  @!P0 BRA `(.L_x_114) ;  /* 0x0000000000148947 */ /* 0x014fec0003800000 */
[----:B------:R-:W-:Y:S01]  /*6120*/  IMAD.MOV.U32 R5, RZ, RZ, R77 ;  /* 0x000000ffff057224 */ /* 0x000fe200078e004d */
[----:B------:R-:W-:Y:S02]  /*6130*/  MOV R20, 0x6160 ;  /* 0x0000616000147802 */ /* 0x000fe40000000f00 */
[----:B------:R-:W-:-:S07]  /*6140*/  MOV R21, 0x0 ;  /* 0x0000000000157802 */ /* 0x000fce0000000f00 */
[----:B-1----:R-:W-:Y:S05]  /*6150*/  CALL.REL.NOINC `($__internal_2_$__cuda_sm3x_div_rn_noftz_f32_slowpath) ;  /* 0x0000004800d47944 */ /* 0x002fea0003c00000 */
[----:B------:R-:W-:-:S07]  /*6160*/  IMAD.MOV.U32 R0, RZ, RZ, R4 ;  /* 0x000000ffff007224 */ /* 0x000fce00078e0004 */
.L_x_114:
[----:B------:R-:W-:Y:S02]  /*6170*/  IMAD.MOV.U32 R4, RZ, RZ, 0x3b33710b ;  /* 0x3b33710bff047424 */ /* 0x000fe400078e00ff */
[----:B------:R-:W-:Y:S01]  /*6180*/  FMUL R3, R0, R0 ;  /* 0x0000000000037220 */ /* 0x000fe20000400000 */
[----:B------:R-:W-:Y:S01]  /*6190*/  FSETP.GT.AND P2, PT, |R2|, |R17|, PT ;  /* 0x400000110200720b */ /* 0x000fe20003f44200 */
[----:B------:R-:W-:Y:S01]  /*61a0*/  BSSY.RECONVERGENT B6, `(.L_x_115) ;  /* 0x000002a000067945 */ /* 0x000fe20003800200 */
[----:B------:R-:W-:Y:S01]  /*61b0*/  FSETP.GT.AND P0, PT, |R60|, |R63|, PT ;  /* 0x4000003f3c00720b */ /* 0x000fe20003f04200 */
[----:B------:R-:W-:Y:S01]  /*61c0*/  FFMA R4, R3, R4, -0.015681877732276916504 ;  /* 0xbc80774803047423 */ /* 0x000fe20000000004 */
[----:B------:R-:W-:Y:S02]  /*61d0*/  FSEL R76, |R2|, |R17|, P2 ;  /* 0x40000011024c7208 */ /* 0x000fe40001000200 */
[----:B------:R-:W-:Y:S01]  /*61e0*/  ISETP.GE.AND P1, PT, R63, RZ, PT ;  /* 0x000000ff3f00720c */ /* 0x000fe20003f26270 */
[----:B------:R-:W-:Y:S01]  /*61f0*/  FFMA R4, R3, R4, 0.042200751602649688721 ;  /* 0x3d2cdab203047423 */ /* 0x000fe20000000004 */
[----:B------:R-:W0:Y:S01]  /*6200*/  MUFU.RCP R7, R76 ;  /* 0x0000004c00077308 */ /* 0x000e220000001000 */
[----:B------:R-:W-:-:S02]  /*6210*/  P2R R92, PR, RZ, 0x4 ;  /* 0x00000004ff5c7803 */ /* 0x000fc40000000000 */
[----:B------:R-:W-:-:S04]  /*6220*/  FFMA R4, R3, R4, -0.074792981147766113281 ;  /* 0xbd992d1003047423 */ /* 0x000fc80000000004 */
[----:B------:R-:W-:-:S04]  /*6230*/  FFMA R4, R3, R4, 0.10640415549278259277 ;  /* 0x3dd9ea6c03047423 */ /* 0x000fc80000000004 */
[----:B------:R-:W-:-:S04]  /*6240*/  FFMA R4, R3, R4, -0.14207722246646881104 ;  /* 0xbe117cb103047423 */ /* 0x000fc80000000004 */
[----:B------:R-:W-:-:S04]  /*6250*/  FFMA R4, R3, R4, 0.19993925094604492188 ;  /* 0x3e4cbce003047423 */ /* 0x000fc80000000004 */
[----:B------:R-:W-:-:S04]  /*6260*/  FFMA R4, R3, R4, -0.33333197236061096191 ;  /* 0xbeaaaa7d03047423 */ /* 0x000fc80000000004 */
[----:B------:R-:W-:Y:S01]  /*6270*/  FMUL R3, R3, R4 ;  /* 0x0000000403037220 */ /* 0x000fe20000400000 */
[----:B------:R-:W-:-:S03]  /*6280*/  HFMA2 R4, -RZ, RZ, 1.857421875, -1409 ;  /* 0x3f6ee581ff047431 */ /* 0x000fc600000001ff */
[----:B------:R-:W-:-:S04]  /*6290*/  FFMA R3, R3, R0, R0 ;  /* 0x0000000003037223 */ /* 0x000fc80000000000 */
[C---:B------:R-:W-:Y:S01]  /*62a0*/  FFMA R0, R4.reuse, 1.6832555532455444336, -R3 ;  /* 0x3fd774eb04007823 */ /* 0x040fe20000000803 */
[----:B------:R-:W-:-:S04]  /*62b0*/  FSEL R4, R4, 1.8663789033889770508, P0 ;  /* 0x3feee58104047808 */ /* 0x000fc80000000000 */
[----:B------:R-:W-:Y:S01]  /*62c0*/  FSEL R5, R0, R3, P0 ;  /* 0x0000000300057208 */ /* 0x000fe20000000000 */
[----:B0-----:R-:W-:Y:S01]  /*62d0*/  FFMA R0, -R76, R7, 1 ;  /* 0x3f8000004c007423 */ /* 0x001fe20000000107 */
[----:B------:R-:W-:Y:S02]  /*62e0*/  FSEL R3, R3, -R3, P0 ;  /* 0x8000000303037208 */ /* 0x000fe40000000000 */
[----:B------:R-:W-:Y:S01]  /*62f0*/  FSETP.NEU.AND P0, PT, |R63|, |R60|, PT ;  /* 0x4000003c3f00720b */ /* 0x000fe20003f0d200 */
[----:B------:R-:W-:Y:S02]  /*6300*/  FFMA R0, R7, R0, R7 ;  /* 0x0000000007007223 */ /* 0x000fe40000000007 */
[----:B------:R-:W-:Y:S01]  /*6310*/  @!P1 FFMA R5, R4, 1.6832555532455444336, R3 ;  /* 0x3fd774eb04059823 */ /* 0x000fe20000000003 */
[----:B------:R-:W-:Y:S01]  /*6320*/  IMAD.MOV.U32 R4, RZ, RZ, 0x4016cbe4 ;  /* 0x4016cbe4ff047424 */ /* 0x000fe200078e00ff */
[----:B------:R-:W-:Y:S02]  /*6330*/  FSEL R3, |R17|, |R2|, P2 ;  /* 0x4000000211037208 */ /* 0x000fe40001000200 */
[----:B------:R-:W-:-:S03]  /*6340*/  FSETP.NEU.AND P2, PT, R77, RZ, PT ;  /* 0x000000ff4d00720b */ /* 0x000fc60003f4d000 */
[----:B------:R-:W-:-:S03]  /*6350*/  FFMA R7, R3, R0, RZ ;  /* 0x0000000003077223 */ /* 0x000fc600000000ff */
[----:B------:R-:W-:Y:S01]  /*6360*/  @!P0 FSEL R5, R4, 0.78539818525314331055, !P1 ;  /* 0x3f490fdb04058808 */ /* 0x000fe20004800000 */
[----:B------:R-:W0:Y:S01]  /*6370*/  FCHK P0, R3, R76 ;  /* 0x0000004c03007302 */ /* 0x000e220000000000 */
[----:B------:R-:W-:-:S04]  /*6380*/  FFMA R4, -R76, R7, R3 ;  /* 0x000000074c047223 */ /* 0x000fc80000000103 */
[----:B------:R-:W-:Y:S01]  /*6390*/  FFMA R4, R0, R4, R7 ;  /* 0x0000000400047223 */ /* 0x000fe20000000007 */
[----:B------:R-:W-:Y:S02]  /*63a0*/  @!P2 FSEL R5, RZ, 3.1415927410125732422, P1 ;  /* 0x40490fdbff05a808 */ /* 0x000fe40000800000 */
[----:B------:R-:W-:Y:S02]  /*63b0*/  FSETP.NAN.AND P1, PT, R44, R44, PT ;  /* 0x0000002c2c00720b */ /* 0x000fe40003f28000 */
[----:B------:R-:W-:-:S04]  /*63c0*/  LOP3.LUT R5, R5, 0x80000000, R60, 0xb8, !PT ;  /* 0x8000000005057812 */ /* 0x000fc800078eb83c */
[----:B------:R-:W-:Y:S01]  /*63d0*/  FSEL R77, R44, R5, P1 ;  /* 0x000000052c4d7208 */ /* 0x000fe20000800000 */
[----:B0-----:R-:W-:Y:S06]  /*63e0*/  @!P0 BRA `(.L_x_116) ;  /* 0x0000000000148947 */ /* 0x001fec0003800000 */
[----:B------:R-:W-:Y:S01]  /*63f0*/  IMAD.MOV.U32 R4, RZ, RZ, R3 ;  /* 0x000000ffff047224 */ /* 0x000fe200078e0003 */
[----:B------:R-:W-:Y:S01]  /*6400*/  MOV R5, R76 ;  /* 0x0000004c00057202 */ /* 0x000fe20000000f00 */
[----:B------:R-:W-:Y:S01]  /*6410*/  IMAD.MOV.U32 R21, RZ, RZ, 0x0 ;  /* 0x00000000ff157424 */ /* 0x000fe200078e00ff */
[----:B------:R-:W-:-:S07]  /*6420*/  MOV R20, 0x6440 ;  /* 0x0000644000147802 */ /* 0x000fce0000000f00 */
[----:B-1----:R-:W-:Y:S05]  /*6430*/  CALL.REL.NOINC `($__internal_2_$__cuda_sm3x_div_rn_noftz_f32_slowpath) ;  /* 0x00000048001c7944 */ /* 0x002fea0003c00000 */
.L_x_116:
[----:B------:R-:W-:Y:S05]  /*6440*/  BSYNC.RECONVERGENT B6 ;  /* 0x0000000000067941 */ /* 0x000fea0003800200 */
.L_x_115:
[----:B------:R-:W-:Y:S02]  /*6450*/  IMAD.MOV.U32 R3, RZ, RZ, 0x3b33710b ;  /* 0x3b33710bff037424 */ /* 0x000fe400078e00ff */
[----:B------:R-:W-:Y:S01]  /*6460*/  FMUL R0, R4, R4 ;  /* 0x0000000404007220 */ /* 0x000fe20000400000 */
[----:B------:R-:W-:Y:S02]  /*6470*/  MOV R6, 0x3f6ee581 ;  /* 0x3f6ee58100067802 */ /* 0x000fe40000000f00 */
[C---:B------:R-:W-:Y:S01]  /*6480*/  ISETP.GE.AND P0, PT, R17.reuse, RZ, PT ;  /* 0x000000ff1100720c */ /* 0x040fe20003f06270 */
[----:B------:R-:W-:Y:S01]  /*6490*/  FFMA R3, R0, R3, -0.015681877732276916504 ;  /* 0xbc80774800037423 */ /* 0x000fe20000000003 */
        /* <DEDUP_REMOVED lines=21> */
[----:B------:R-:W-:Y:S01]  /*65f0*/  VIADD R6, R4, 0xf3000000 ;  /* 0xf300000004067836 */ /* 0x000fe20000000000 */
[----:B------:R-:W-:Y:S01]  /*6600*/  @!P1 FSEL R5, RZ, 3.1415927410125732422, P0 ;  /* 0x40490fdbff059808 */ /* 0x000fe20000000000 */
[----:B------:R0:W2:Y:S01]  /*6610*/  MUFU.RSQ R3, R4 ;  /* 0x0000000400037308 */ /* 0x0000a20000001400 */
[----:B------:R-:W-:Y:S02]  /*6620*/  FSETP.NAN.AND P0, PT, R0, R0, PT ;  /* 0x000000000000720b */ /* 0x000fe40003f08000 */
[----:B------:R-:W-:Y:S02]  /*6630*/  ISETP.GT.U32.AND P1, PT, R6, 0x727fffff, PT ;  /* 0x727fffff0600780c */ /* 0x000fe40003f24070 */
[----:B------:R-:W-:-:S04]  /*6640*/  LOP3.LUT R5, R5, 0x80000000, R2, 0xb8, !PT ;  /* 0x8000000005057812 */ /* 0x000fc800078eb802 */
[----:B------:R-:W-:-:S05]  /*6650*/  FSEL R92, R0, R5, P0 ;  /* 0x00000005005c7208 */ /* 0x000fca0000000000 */
[----:B------:R-:W-:Y:S02]  /*6660*/  FADD R92, R77, -R92 ;  /* 0x8000005c4d5c7221 */ /* 0x000fe40000000000 */
[----:B0-----:R-:W-:Y:S05]  /*6670*/  @!P1 BRA `(.L_x_117) ;  /* 0x0000000000149947 */ /* 0x001fea0003800000 */
[----:B------:R-:W-:Y:S01]  /*6680*/  HFMA2 R21, -RZ, RZ, 0, 0 ;  /* 0x00000000ff157431 */ /* 0x000fe200000001ff */
[----:B------:R-:W-:-:S07]  /*6690*/  MOV R20, 0x66b0 ;  /* 0x000066b000147802 */ /* 0x000fce0000000f00 */
[----:B-12---:R-:W-:Y:S05]  /*66a0*/  CALL.REL.NOINC `($__internal_1_$__cuda_sm20_sqrt_rn_f32_slowpath) ;  /* 0x0000004400147944 */ /* 0x006fea0003c00000 */
[----:B------:R-:W-:Y:S01]  /*66b0*/  IMAD.MOV.U32 R76, RZ, RZ, R4 ;  /* 0x000000ffff4c7224 */ /* 0x000fe200078e0004 */
[----:B------:R-:W-:Y:S06]  /*66c0*/  BRA `(.L_x_118) ;  /* 0x0000000000107947 */ /* 0x000fec0003800000 */
.L_x_117:
[----:B--2---:R-:W-:Y:S01]  /*66d0*/  FMUL.FTZ R5, R4, R3 ;  /* 0x0000000304057220 */ /* 0x004fe20000410000 */
[----:B------:R-:W-:-:S03]  /*66e0*/  FMUL.FTZ R3, R3, 0.5 ;  /* 0x3f00000003037820 */ /* 0x000fc60000410000 */
[----:B------:R-:W-:-:S04]  /*66f0*/  FFMA R4, -R5, R5, R4 ;  /* 0x0000000505047223 */ /* 0x000fc80000000104 */
[----:B------:R-:W-:-:S07]  /*6700*/  FFMA R76, R4, R3, R5 ;  /* 0x00000003044c7223 */ /* 0x000fce0000000005 */
.L_x_118:
[----:B------:R-:W0:Y:S01]  /*6710*/  MUFU.RCP64H R7, 3.1415920257568359375 ;  /* 0x400921fb00077908 */ /* 0x000e220000001800 */
[----:B------:R-:W-:Y:S01]  /*6720*/  IMAD.MOV.U32 R4, RZ, RZ, 0x54442eea ;  /* 0x54442eeaff047424 */ /* 0x000fe200078e00ff */
[----:B------:R-:W-:Y:S01]  /*6730*/  MOV R5, 0x400921fb ;  /* 0x400921fb00057802 */ /* 0x000fe20000000f00 */
[----:B------:R-:W-:Y:S01]  /*6740*/  IMAD.MOV.U32 R6, RZ, RZ, 0x1 ;  /* 0x00000001ff067424 */ /* 0x000fe200078e00ff */
[----:B------:R-:W-:Y:S04]  /*6750*/  BSSY.RECONVERGENT B6, `(.L_x_119) ;  /* 0x0000016000067945 */ /* 0x000fe80003800200 */
[----:B------:R-:W2:Y:S08]  /*6760*/  F2F.F64.F32 R92, R92 ;  /* 0x0000005c005c7310 */ /* 0x000eb00000201800 */
[----:B------:R-:W3:Y:S01]  /*6770*/  F2F.F64.F32 R76, R76 ;  /* 0x0000004c004c7310 */ /* 0x000ee20000201800 */
[----:B0-----:R-:W-:Y:S01]  /*6780*/  DFMA R8, R6, -R4, 1 ;  /* 0x3ff000000608742b */ /* 0x001fe20000000804 */
[----:B--2---:R-:W-:-:S07]  /*6790*/  FSETP.GEU.AND P1, PT, |R93|, 6.5827683646048100446e-37, PT ;  /* 0x036000005d00780b */ /* 0x004fce0003f2e200 */
        /* <DEDUP_REMOVED lines=9> */
[----:B---3--:R-:W-:Y:S05]  /*6830*/  @P0 BRA P1, `(.L_x_120) ;  /* 0x00000000001c0947 */ /* 0x008fea0000800000 */
[----:B------:R-:W-:Y:S01]  /*6840*/  IMAD.MOV.U32 R4, RZ, RZ, R92 ;  /* 0x000000ffff047224 */ /* 0x000fe200078e005c */
[----:B------:R-:W-:Y:S01]  /*6850*/  MOV R5, R93 ;  /* 0x0000005d00057202 */ /* 0x000fe20000000f00 */
[----:B------:R-:W-:Y:S01]  /*6860*/  IMAD.MOV.U32 R6, RZ, RZ, 0x54442eea ;  /* 0x54442eeaff067424 */ /* 0x000fe200078e00ff */
[----:B------:R-:W-:Y:S01]  /*6870*/  MOV R20, 0x68b0 ;  /* 0x000068b000147802 */ /* 0x000fe20000000f00 */
[----:B------:R-:W-:Y:S01]  /*6880*/  IMAD.MOV.U32 R7, RZ, RZ, 0x400921fb ;  /* 0x400921fbff077424 */ /* 0x000fe200078e00ff */
[----:B------:R-:W-:-:S07]  /*6890*/  MOV R21, 0x0 ;  /* 0x0000000000157802 */ /* 0x000fce0000000f00 */
[----:B-1----:R-:W-:Y:S05]  /*68a0*/  CALL.REL.NOINC `($__internal_0_$__cuda_sm20_div_rn_f64_full) ;  /* 0x0000003800387944 */ /* 0x002fea0003c00000 */
.L_x_120:
[----:B------:R-:W-:Y:S05]  /*68b0*/  BSYNC.RECONVERGENT B6 ;  /* 0x0000000000067941 */ /* 0x000fea0003800200 */
.L_x_119:
[----:B------:R-:W-:Y:S01]  /*68c0*/  DMUL R6, RZ, R4 ;  /* 0x00000004ff067228 */ /* 0x000fe20000000000 */
[----:B------:R-:W-:-:S05]  /*68d0*/  IMAD.SHL.U32 R0, R5, 0x2, RZ ;  /* 0x0000000205007824 */ /* 0x000fca00078e00ff */
[----:B------:R-:W-:-:S04]  /*68e0*/  ISETP.GT.U32.AND P0, PT, R0, -0x79800000, PT ;  /* 0x868000000000780c */ /* 0x000fc80003f04070 */
[----:B------:R-:W-:Y:S02]  /*68f0*/  FSEL R43, R7, R5, P0 ;  /* 0x00000005072b7208 */ /* 0x000fe40000000000 */
[----:B------:R-:W-:-:S03]  /*6900*/  FSEL R48, R6, R4, P0 ;  /* 0x0000000406307208 */ /* 0x000fc60000000000 */
[----:B------:R-:W-:-:S04]  /*6910*/  VIADD R49, R43, 0x100000 ;  /* 0x001000002b317836 */ /* 0x000fc80000000000 */
[----:B------:R-:W0:Y:S02]  /*6920*/  F2I.S64.F64 R20, R48 ;  /* 0x0000003000147311 */ /* 0x000e240000301900 */
[----:B0-----:R-:W-:-:S05]  /*6930*/  IADD3 R0, PT, PT, R20, 0x1, RZ ;  /* 0x0000000114007810 */ /* 0x001fca0007ffe0ff */
[----:B------:R-:W-:-:S05]  /*6940*/  IMAD.SHL.U32 R3, R0, 0x40, RZ ;  /* 0x0000004000037824 */ /* 0x000fca00078e00ff */
[----:B------:R-:W-:-:S04]  /*6950*/  LOP3.LUT R3, R3, 0x40, RZ, 0xc0, !PT ;  /* 0x0000004003037812 */ /* 0x000fc800078ec0ff */
[----:B------:R-:W-:-:S05]  /*6960*/  IADD3 R40, P0, PT, R3, UR38, RZ ;  /* 0x0000002603287c10 */ /* 0x000fca000ff1e0ff */
[----:B------:R-:W-:-:S05]  /*6970*/  IMAD.X R41, RZ, RZ, UR39, P0 ;  /* 0x00000027ff297e24 */ /* 0x000fca00080e06ff */
[----:B------:R-:W2:Y:S01]  /*6980*/  LDG.E.128.CONSTANT R12, desc[UR36][R40.64] ;  /* 0x00000024280c7981 */ /* 0x000ea2000c1e9d00 */
[----:B------:R-:W0:Y:S03]  /*6990*/  FRND.F64 R8, R48 ;  /* 0x0000003000087313 */ /* 0x000e260000301800 */
[----:B------:R-:W3:Y:S01]  /*69a0*/  LDG.E.128.CONSTANT R32, desc[UR36][R40.64+0x10] ;  /* 0x0000102428207981 */ /* 0x000ee2000c1e9d00 */
[----:B------:R-:W-:-:S06]  /*69b0*/  MOV R42, R48 ;  /* 0x00000030002a7202 */ /* 0x000fcc0000000f00 */
[----:B0-----:R-:W-:Y:S01]  /*69c0*/  DFMA R42, R8, -0.5, R42 ;  /* 0xbfe00000082a782b */ /* 0x001fe2000000002a */
[----:B------:R0:W4:Y:S01]  /*69d0*/  LDG.E.128.CONSTANT R8, desc[UR36][R40.64+0x20] ;  /* 0x0000202428087981 */ /* 0x000122000c1e9d00 */
[----:B------:R-:W-:Y:S01]  /*69e0*/  LOP3.LUT R20, R20, 0x1, RZ, 0xc0, !PT ;  /* 0x0000000114147812 */ /* 0x000fe200078ec0ff */
[----:B------:R-:W-:Y:S01]  /*69f0*/  UMOV UR4, 0x33145c07 ;  /* 0x33145c0700047882 */ /* 0x000fe20000000000 */
[----:B------:R-:W-:Y:S01]  /*6a00*/  UMOV UR5, 0x3ca1a626 ;  /* 0x3ca1a62600057882 */ /* 0x000fe20000000000 */
[----:B------:R-:W-:Y:S01]  /*6a10*/  UMOV UR6, 0x54442d18 ;  /* 0x54442d1800067882 */ /* 0x000fe20000000000 */
[----:B------:R-:W-:Y:S02]  /*6a20*/  ISETP.NE.U32.AND P0, PT, R20, 0x1, PT ;  /* 0x000000011400780c */ /* 0x000fe40003f05070 */
[----:B------:R-:W-:Y:S01]  /*6a30*/  DMUL R20, R42, UR4 ;  /* 0x000000042a147c28 */ /* 0x000fe20008000000 */
[----:B------:R-:W-:Y:S01]  /*6a40*/  UMOV UR7, 0x400921fb ;  /* 0x400921fb00077882 */ /* 0x000fe20000000000 */
[----:B------:R-:W-:Y:S01]  /*6a50*/  IMAD.MOV.U32 R56, RZ, RZ, 0x79785eba ;  /* 0x79785ebaff387424 */ /* 0x000fe200078e00ff */
[----:B------:R-:W-:Y:S01]  /*6a60*/  ISETP.NE.U32.AND.EX P0, PT, RZ, RZ, PT, P0 ;  /* 0x000000ffff00720c */ /* 0x000fe20003f05100 */
[----:B------:R-:W-:-:S04]  /*6a70*/  IMAD.MOV.U32 R3, RZ, RZ, 0x3de5db65 ;  /* 0x3de5db65ff037424 */ /* 0x000fc800078e00ff */
[----:B------:R-:W-:Y:S01]  /*6a80*/  DFMA R42, R42, UR6, R20 ;  /* 0x000000062a2a7c2b */ /* 0x000fe20008000014 */
[----:B------:R-:W-:Y:S02]  /*6a90*/  FSEL R20, -R56, 4.2945490664224492434e-19, !P0 ;  /* 0x20fd816438147808 */ /* 0x000fe40004000100 */
[----:B------:R-:W-:-:S05]  /*6aa0*/  FSEL R21, R3, -0.082518599927425384521, !P0 ;  /* 0xbda8ff8303157808 */ /* 0x000fca0004000000 */
[----:B0-----:R-:W-:-:S08]  /*6ab0*/  DMUL R40, R42, R42 ;  /* 0x0000002a2a287228 */ /* 0x001fd00000000000 */
[----:B--2---:R-:W-:-:S08]  /*6ac0*/  DFMA R12, R40, R20, R12 ;  /* 0x00000014280c722b */ /* 0x004fd0000000000c */
[----:B------:R-:W-:-:S08]  /*6ad0*/  DFMA R12, R40, R12, R14 ;  /* 0x0000000c280c722b */ /* 0x000fd0000000000e */
[----:B---3--:R-:W-:Y:S01]  /*6ae0*/  DFMA R12, R40, R12, R32 ;  /* 0x0000000c280c722b */ /* 0x008fe20000000020 */
[----:B------:R-:W-:Y:S01]  /*6af0*/  IADD3 R33, PT, PT, R5, 0x100000, RZ ;  /* 0x0010000005217810 */ /* 0x000fe20007ffe0ff */
[----:B------:R-:W-:-:S04]  /*6b00*/  IMAD.MOV.U32 R32, RZ, RZ, R4 ;  /* 0x000000ffff207224 */ /* 0x000fc800078e0004 */
[----:B------:R-:W0:Y:S02]  /*6b10*/  F2I.S64.F64 R20, R32 ;  /* 0x0000002000147311 */ /* 0x000e240000301900 */
[----:B------:R-:W-:-:S08]  /*6b20*/  DFMA R34, R40, R12, R34 ;  /* 0x0000000c2822722b */ /* 0x000fd00000000022 */
[----:B----4-:R-:W-:Y:S01]  /*6b30*/  DFMA R8, R40, R34, R8 ;  /* 0x000000222808722b */ /* 0x010fe20000000008 */
[----:B------:R-:W2:Y:S01]  /*6b40*/  FRND.F64 R50, R32 ;  /* 0x0000002000327313 */ /* 0x000ea20000301800 */
[----:B0-----:R-:W-:-:S06]  /*6b50*/  IMAD.SHL.U32 R48, R20, 0x40, RZ ;  /* 0x0000004014307824 */ /* 0x001fcc00078e00ff */
[----:B------:R-:W-:Y:S01]  /*6b60*/  DFMA R8, R40, R8, R10 ;  /* 0x000000082808722b */ /* 0x000fe2000000000a */
[----:B------:R-:W-:-:S04]  /*6b70*/  LOP3.LUT R48, R48, 0x40, RZ, 0xc0, !PT ;  /* 0x0000004030307812 */ /* 0x000fc800078ec0ff */
[----:B------:R-:W-:-:S03]  /*6b80*/  IADD3 R48, P1, PT, R48, UR38, RZ ;  /* 0x0000002630307c10 */ /* 0x000fc6000ff3e0ff */
[-C--:B------:R-:W-:Y:S02]  /*6b90*/  DFMA R42, R42, R8.reuse, R42 ;  /* 0x000000082a2a722b */ /* 0x080fe4000000002a */
[----:B------:R-:W-:Y:S01]  /*6ba0*/  DFMA R8, R40, R8, 1 ;  /* 0x3ff000002808742b */ /* 0x000fe20000000008 */
[----:B------:R-:W-:Y:S01]  /*6bb0*/  IADD3.X R49, PT, PT, RZ, UR39, RZ, P1, !PT ;  /* 0x00000027ff317c10 */ /* 0x000fe20008ffe4ff */
[----:B--2---:R-:W-:-:S04]  /*6bc0*/  DFMA R50, R50, -0.5, R4 ;  /* 0xbfe000003232782b */ /* 0x004fc80000000004 */
[----:B------:R-:W2:Y:S01]  /*6bd0*/  LDG.E.128.CONSTANT R12, desc[UR36][R48.64] ;  /* 0x00000024300c7981 */ /* 0x000ea2000c1e9d00 */
[----:B------:R-:W-:-:S03]  /*6be0*/  LOP3.LUT R10, R20, 0x1, RZ, 0xc0, !PT ;  /* 0x00000001140a7812 */ /* 0x000fc600078ec0ff */
[----:B------:R-:W-:Y:S01]  /*6bf0*/  FSEL R40, R42, R8, !P0 ;  /* 0x000000082a287208 */ /* 0x000fe20004000000 */
[----:B------:R-:W3:Y:S01]  /*6c00*/  LDG.E.128.CONSTANT R32, desc[UR36][R48.64+0x20] ;  /* 0x0000202430207981 */ /* 0x000ee2000c1e9d00 */
[----:B------:R-:W-:Y:S01]  /*6c10*/  FSEL R41, R43, R9, !P0 ;  /* 0x000000092b297208 */ /* 0x000fe20004000000 */
[----:B------:R-:W-:Y:S01]  /*6c20*/  DMUL R8, R50, UR4 ;  /* 0x0000000432087c28 */ /* 0x000fe20008000000 */
[----:B------:R-:W-:-:S04]  /*6c30*/  ISETP.NE.U32.AND P0, PT, R10, 0x1, PT ;  /* 0x000000010a00780c */ /* 0x000fc80003f05070 */
[----:B------:R-:W-:-:S03]  /*6c40*/  ISETP.NE.U32.AND.EX P0, PT, RZ, RZ, PT, P0 ;  /* 0x000000ffff00720c */ /* 0x000fc60003f05100 */
[----:B------:R-:W-:Y:S01]  /*6c50*/  DFMA R50, R50, UR6, R8 ;  /* 0x0000000632327c2b */ /* 0x000fe20008000008 */
[----:B------:R-:W-:Y:S01]  /*6c60*/  FSEL R56, -R56, 4.2945490664224492434e-19, P0 ;  /* 0x20fd816438387808 */ /* 0x000fe20000000100 */
[----:B------:R-:W4:Y:S01]  /*6c70*/  LDG.E.128.CONSTANT R8, desc[UR36][R48.64+0x10] ;  /* 0x0000102430087981 */ /* 0x000f22000c1e9d00 */
[----:B------:R-:W-:-:S05]  /*6c80*/  FSEL R57, R3, -0.082518599927425384521, P0 ;  /* 0xbda8ff8303397808 */ /* 0x000fca0000000000 */
[----:B------:R-:W-:Y:S01]  /*6c90*/  DMUL R42, R50, R50 ;  /* 0x00000032322a7228 */ /* 0x000fe20000000000 */
[----:B------:R-:W-:Y:S01]  /*6ca0*/  LOP3.LUT P1, RZ, R0, 0x2, RZ, 0xc0, !PT ;  /* 0x0000000200ff7812 */ /* 0x000fe2000782c0ff */
[----:B------:R-:W-:Y:S01]  /*6cb0*/  FMUL R2, R2, R2 ;  /* 0x0000000202027220 */ /* 0x000fe20000400000 */
[----:B------:R-:W-:Y:S05]  /*6cc0*/  BSSY.RECONVERGENT B6, `(.L_x_121) ;  /* 0x0000027000067945 */ /* 0x000fea0003800200 */
[----:B--2---:R-:W-:-:S08]  /*6cd0*/  DFMA R12, R42, R56, R12 ;  /* 0x000000382a0c722b */ /* 0x004fd0000000000c */
[----:B------:R-:W-:-:S08]  /*6ce0*/  DFMA R12, R42, R12, R14 ;  /* 0x0000000c2a0c722b */ /* 0x000fd0000000000e */
[----:B----4-:R-:W-:-:S08]  /*6cf0*/  DFMA R8, R42, R12, R8 ;  /* 0x0000000c2a08722b */ /* 0x010fd00000000008 */
[----:B------:R-:W-:-:S08]  /*6d00*/  DFMA R8, R42, R8, R10 ;  /* 0x000000082a08722b */ /* 0x000fd0000000000a */
[----:B---3--:R-:W-:-:S08]  /*6d10*/  DFMA R8, R42, R8, R32 ;  /* 0x000000082a08722b */ /* 0x008fd00000000020 */
[----:B------:R-:W-:Y:S02]  /*6d20*/  DFMA R8, R42, R8, R34 ;  /* 0x000000082a08722b */ /* 0x000fe40000000022 */
[----:B------:R-:W-:-:S06]  /*6d30*/  DADD R12, RZ, -R40 ;  /* 0x00000000ff0c7229 */ /* 0x000fcc0000000828 */
[-C--:B------:R-:W-:Y:S02]  /*6d40*/  DFMA R50, R50, R8.reuse, R50 ;  /* 0x000000083232722b */ /* 0x080fe40000000032 */
[----:B------:R-:W-:Y:S01]  /*6d50*/  DFMA R42, R42, R8, 1 ;  /* 0x3ff000002a2a742b */ /* 0x000fe20000000008 */
[----:B------:R-:W0:Y:S01]  /*6d60*/  FRND.F64.TRUNC R8, R4 ;  /* 0x0000000400087313 */ /* 0x000e22000030d800 */
[----:B------:R-:W-:Y:S02]  /*6d70*/  FSEL R92, R40, R12, !P1 ;  /* 0x0000000c285c7208 */ /* 0x000fe40004800000 */
[----:B------:R-:W-:-:S06]  /*6d80*/  FSEL R93, R41, R13, !P1 ;  /* 0x0000000d295d7208 */ /* 0x000fcc0004800000 */
[----:B------:R-:W-:Y:S02]  /*6d90*/  FSEL R10, R42, R50, !P0 ;  /* 0x000000322a0a7208 */ /* 0x000fe40004000000 */
[----:B------:R-:W-:-:S06]  /*6da0*/  FSEL R11, R43, R51, !P0 ;  /* 0x000000332b0b7208 */ /* 0x000fcc0004000000 */
        /* <DEDUP_REMOVED lines=12> */
[----:B------:R0:W2:Y:S08]  /*6e70*/  MUFU.RSQ R5, R4 ;  /* 0x0000000400057308 */ /* 0x0000b00000001400 */
[----:B------:R0:W3:Y:S08]  /*6e80*/  F2F.F32.F64 R92, R92 ;  /* 0x0000005c005c7310 */ /* 0x0000f00000301000 */
[----:B------:R0:W4:Y:S01]  /*6e90*/  F2F.F32.F64 R2, R2 ;  /* 0x0000000200027310 */ /* 0x0001220000301000 */
[----:B--2---:R-:W-:Y:S05]  /*6ea0*/  @!P0 BRA `(.L_x_122) ;  /* 0x0000000000108947 */ /* 0x004fea0003800000 */
[----:B------:R-:W-:Y:S01]  /*6eb0*/  MOV R20, 0x6ee0 ;  /* 0x00006ee000147802 */ /* 0x000fe20000000f00 */
[----:B------:R-:W-:-:S07]  /*6ec0*/  IMAD.MOV.U32 R21, RZ, RZ, 0x0 ;  /* 0x00000000ff157424 */ /* 0x000fce00078e00ff */
[----:B01-34-:R-:W-:Y:S05]  /*6ed0*/  CALL.REL.NOINC `($__internal_1_$__cuda_sm20_sqrt_rn_f32_slowpath) ;  /* 0x0000003c00087944 */ /* 0x01bfea0003c00000 */
[----:B------:R-:W-:Y:S05]  /*6ee0*/  BRA `(.L_x_123) ;  /* 0x0000000000107947 */ /* 0x000fea0003800000 */
.L_x_122:
[----:B0-----:R-:W-:Y:S01]  /*6ef0*/  FMUL.FTZ R3, R4, R5 ;  /* 0x0000000504037220 */ /* 0x001fe20000410000 */
[----:B------:R-:W-:-:S03]  /*6f00*/  FMUL.FTZ R0, R5, 0.5 ;  /* 0x3f00000005007820 */ /* 0x000fc60000410000 */
[----:B------:R-:W-:-:S04]  /*6f10*/  FFMA R4, -R3, R3, R4 ;  /* 0x0000000303047223 */ /* 0x000fc80000000104 */
[----:B------:R-:W-:-:S07]  /*6f20*/  FFMA R4, R4, R0, R3 ;  /* 0x0000000004047223 */ /* 0x000fce0000000003 */
.L_x_123:
[----:B------:R-:W-:Y:S05]  /*6f30*/  BSYNC.RECONVERGENT B6 ;  /* 0x0000000000067941 */ /* 0x000fea0003800200 */
.L_x_121:
[----:B------:R-:W-:Y:S01]  /*6f40*/  HFMA2 R21, -RZ, RZ, 0, 0 ;  /* 0x00000000ff157431 */ /* 0x000fe200000001ff */
[----:B---3--:R-:W-:Y:S01]  /*6f50*/  MOV R5, R92 ;  /* 0x0000005c00057202 */ /* 0x008fe20000000f00 */
[----:B------:R-:W-:Y:S01]  /*6f60*/  IMAD.MOV.U32 R6, RZ, RZ, R28 ;  /* 0x000000ffff067224 */ /* 0x000fe200078e001c */
[----:B------:R-:W-:Y:S01]  /*6f70*/  MOV R20, 0x6fa0 ;  /* 0x00006fa000147802 */ /* 0x000fe20000000f00 */
[----:B------:R-:W-:-:S07]  /*6f80*/  IMAD.MOV.U32 R7, RZ, RZ, R27 ;  /* 0x000000ffff077224 */ /* 0x000fce00078e001b */
[----:B-1--4-:R-:W-:Y:S05]  /*6f90*/  CALL.REL.NOINC `($_Z21calculateAllInterInfoP6PlayerP5PointP5rTypePfS5_$_Z22CUDA_compute_motion_1dfffffffRf) ;  /* 0x0000001400987944 */ /* 0x012fea0003c00000 */
[----:B------:R-:W-:Y:S01]  /*6fa0*/  IMAD.MOV.U32 R5, RZ, RZ, R2 ;  /* 0x000000ffff057224 */ /* 0x000fe200078e0002 */
[----:B------:R-:W-:Y:S01]  /*6fb0*/  MOV R6, R18 ;  /* 0x0000001200067202 */ /* 0x000fe20000000f00 */
[----:B------:R-:W-:Y:S01]  /*6fc0*/  IMAD.MOV.U32 R4, RZ, RZ, RZ ;  /* 0x000000ffff047224 */ /* 0x000fe200078e00ff */
[----:B------:R-:W-:Y:S01]  /*6fd0*/  MOV R20, 0x7010 ;  /* 0x0000701000147802 */ /* 0x000fe20000000f00 */
[----:B------:R-:W-:Y:S02]  /*6fe0*/  IMAD.MOV.U32 R7, RZ, RZ, R16 ;  /* 0x000000ffff077224 */ /* 0x000fe400078e0010 */
[----:B------:R-:W-:-:S07]  /*6ff0*/  IMAD.MOV.U32 R21, RZ, RZ, 0x0 ;  /* 0x00000000ff157424 */ /* 0x000fce00078e00ff */
[----:B------:R-:W-:Y:S05]  /*7000*/  CALL.REL.NOINC `($_Z21calculateAllInterInfoP6PlayerP5PointP5rTypePfS5_$_Z22CUDA_compute_motion_1dfffffffRf) ;  /* 0x00000014007c7944 */ /* 0x000fea0003c00000 */
[----:B------:R-:W2:Y:S04]  /*7010*/  LDL R29, [R29] ;  /* 0x000000001d1d7983 */ /* 0x000ea80000100800 */
[----:B------:R-:W3:Y:S01]  /*7020*/  LDL R30, [R30] ;  /* 0x000000001e1e7983 */ /* 0x000ee20000100800 */
[----:B------:R-:W-:Y:S01]  /*7030*/  FSETP.GEU.AND P0, PT, |R45|, 1400, PT ;  /* 0x44af00002d00780b */ /* 0x000fe20003f0e200 */
[----:B------:R-:W-:Y:S01]  /*7040*/  UMOV UR4, 0x88e368f1 ;  /* 0x88e368f100047882 */ /* 0x000fe20000000000 */
[----:B------:R-:W-:Y:S01]  /*7050*/  UMOV UR5, 0x3ee4f8b5 ;  /* 0x3ee4f8b500057882 */ /* 0x000fe20000000000 */
[----:B------:R-:W-:Y:S01]  /*7060*/  BSSY.RELIABLE B0, `(.L_x_124) ;  /* 0x0000025000007945 */ /* 0x000fe20003800100 */
[C---:B------:R-:W-:Y:S02]  /*7070*/  FSETP.LT.AND P1, PT, R46.reuse, -4600, !P0 ;  /* 0xc58fc0002e00780b */ /* 0x040fe40004721000 */
[----:B------:R-:W-:-:S02]  /*7080*/  FSETP.LT.AND P0, PT, R46, 6000, !P0 ;  /* 0x45bb80002e00780b */ /* 0x000fc40004701000 */
[C---:B------:R-:W-:Y:S02]  /*7090*/  FSETP.GT.AND P1, PT, R46.reuse, -6000, P1 ;  /* 0xc5bb80002e00780b */ /* 0x040fe40000f24000 */
[----:B------:R-:W-:-:S04]  /*70a0*/  FSETP.GT.AND P0, PT, R46, 4600, P0 ;  /* 0x458fc0002e00780b */ /* 0x000fc80000704000 */
[----:B------:R-:W-:Y:S01]  /*70b0*/  PLOP3.LUT P0, PT, P1, P0, PT, 0xf8, 0x8f ;  /* 0x00000000008f781c */ /* 0x000fe20000f01f70 */
[----:B--2---:R-:W0:Y:S01]  /*70c0*/  F2F.F64.F32 R2, R29 ;  /* 0x0000001d00027310 */ /* 0x004e220000201800 */
[----:B------:R-:W-:Y:S02]  /*70d0*/  FSETP.GT.AND P2, PT, R29, 50, PT ;  /* 0x424800001d00780b */ /* 0x000fe40003f44000 */
[----:B---3--:R-:W-:-:S05]  /*70e0*/  FSETP.GT.AND P3, PT, R30, 50, PT ;  /* 0x424800001e00780b */ /* 0x008fca0003f64000 */
        /* <DEDUP_REMOVED lines=12> */
[----:B------:R-:W-:Y:S02]  /*71b0*/  FSETP.GEU.OR P1, PT, |R46|, 5000, P1 ;  /* 0x459c40002e00780b */ /* 0x000fe40000f2e600 */
[----:B------:R-:W-:Y:S02]  /*71c0*/  PLOP3.LUT P0, PT, PT, PT, PT, 0x80, 0x8 ;  /* 0x000000000008781c */ /* 0x000fe40003f0f070 */
[----:B------:R-:W-:-:S09]  /*71d0*/  P2R R29, PR, RZ, 0x4 ;  /* 0x00000004ff1d7803 */ /* 0x000fd20000000000 */
[----:B------:R-:W-:Y:S05]  /*71e0*/  @P1 BREAK.RELIABLE B0 ;  /* 0x0000000000001942 */ /* 0x000fea0003800100 */
[----:B------:R-:W-:Y:S05]  /*71f0*/  @P1 BRA `(.L_x_95) ;  /* 0x0000000000481947 */ /* 0x000fea0003800000 */
[----:B------:R-:W0:Y:S01]  /*7200*/  F2F.F64.F32 R2, R0 ;  /* 0x0000000000027310 */ /* 0x000e220000201800 */
[----:B------:R-:W-:Y:S01]  /*7210*/  UMOV UR4, 0x9999999a ;  /* 0x9999999a00047882 */ /* 0x000fe20000000000 */
[----:B------:R-:W-:Y:S02]  /*7220*/  UMOV UR5, 0x3fb99999 ;  /* 0x3fb9999900057882 */ /* 0x000fe40000000000 */
[----:B0-----:R-:W-:Y:S01]  /*7230*/  DSETP.GEU.AND P0, PT, R2, UR4, PT ;  /* 0x0000000402007e2a */ /* 0x001fe2000bf0e000 */
[----:B------:R-:W-:Y:S01]  /*7240*/  FADD R2, RZ, R0 ;  /* 0x00000000ff027221 */ /* 0x000fe20000000000 */
[----:B------:R-:W-:-:S04]  /*7250*/  FADD R3, R52, R61 ;  /* 0x0000003d34037221 */ /* 0x000fc80000000000 */
[----:B------:R-:W-:Y:S02]  /*7260*/  FSEL R2, R2, RZ, P0 ;  /* 0x000000ff02027208 */ /* 0x000fe40000000000 */
[----:B------:R-:W-:Y:S02]  /*7270*/  PLOP3.LUT P0, PT, PT, PT, PT, 0x8, 0x80 ;  /* 0x000000000080781c */ /* 0x000fe40003f0e170 */
[----:B------:R-:W-:-:S13]  /*7280*/  FSETP.GEU.AND P1, PT, R2, R3, PT ;  /* 0x000000030200720b */ /* 0x000fda0003f2e000 */
[----:B------:R-:W-:Y:S05]  /*7290*/  @!P1 BREAK.RELIABLE B0 ;  /* 0x0000000000009942 */ /* 0x000fea0003800100 */
[----:B------:R-:W-:Y:S05]  /*72a0*/  @!P1 BRA `(.L_x_95) ;  /* 0x00000000001c9947 */ /* 0x000fea0003800000 */
.L_x_125:
[----:B------:R-:W-:Y:S05]  /*72b0*/  BSYNC.RELIABLE B0 ;  /* 0x0000000000007941 */ /* 0x000fea0003800100 */
.L_x_124:
[----:B------:R-:W-:-:S05]  /*72c0*/  FADD R52, R52, 0.050000000745058059692 ;  /* 0x3d4ccccd34347421 */ /* 0x000fca0000000000 */
[----:B------:R-:W-:-:S13]  /*72d0*/  FSETP.GEU.AND P0, PT, R52, R53, PT ;  /* 0x000000353400720b */ /* 0x000fda0003f0e000 */
[----:B------:R-:W-:Y:S05]  /*72e0*/  @!P0 BRA `(.L_x_126) ;  /* 0xffffffe000f88947 */ /* 0x000fea000383ffff */
[----:B------:R-:W-:Y:S02]  /*72f0*/  PLOP3.LUT P1, PT, PT, PT, PT, 0x80, 0x8 ;  /* 0x000000000008781c */ /* 0x000fe40003f2f070 */
[----:B------:R-:W-:Y:S02]  /*7300*/  PLOP3.LUT P0, PT, PT, PT, PT, 0x8, 0x80 ;  /* 0x000000000080781c */ /* 0x000fe40003f0e170 */
[----:B------:R-:W-:-:S11]  /*7310*/  P2R R29, PR, RZ, 0x2 ;  /* 0x00000002ff1d7803 */ /* 0x000fd60000000000 */
.L_x_95:
[----:B-1----:R-:W-:Y:S05]  /*7320*/  BSYNC.RECONVERGENT B7 ;  /* 0x0000000000077941 */ /* 0x002fea0003800200 */
.L_x_94:
        /* <DEDUP_REMOVED lines=12> */
[----:B------:R-:W2:Y:S01]  /*73f0*/  MUFU.RCP R5, R2 ;  /* 0x0000000200057308 */ /* 0x000ea20000001000 */
[----:B------:R-:W-:Y:S02]  /*7400*/  P2R R0, PR, RZ, 0x1 ;  /* 0x00000001ff007803 */ /* 0x000fe40000000000 */
[----:B------:R-:W-:-:S05]  /*7410*/  IADD3 R16, P0, PT, R28, 0x4, RZ ;  /* 0x000000041c107810 */ /* 0x000fca0007f1e0ff */
[----:B------:R-:W3:Y:S01]  /*7420*/  FCHK P1, R3, R2 ;  /* 0x0000000203007302 */ /* 0x000ee20000020000 */
[----:B------:R-:W-:Y:S02]  /*7430*/  IMAD.X R17, RZ, RZ, R27, P0 ;  /* 0x000000ffff117224 */ /* 0x000fe400000e061b */
[----:B--2---:R-:W-:-:S04]  /*7440*/  FFMA R4, -R2, R5, 1 ;  /* 0x3f80000002047423 */ /* 0x004fc80000000105 */
[----:B------:R-:W-:-:S04]  /*7450*/  FFMA R4, R5, R4, R5 ;  /* 0x0000000405047223 */ /* 0x000fc80000000005 */
[----:B------:R-:W-:-:S04]  /*7460*/  FFMA R5, R3, R4, RZ ;  /* 0x0000000403057223 */ /* 0x000fc800000000ff */
[----:B------:R-:W-:-:S04]  /*7470*/  FFMA R0, -R2, R5, R3 ;  /* 0x0000000502007223 */ /* 0x000fc80000000103 */
[----:B------:R-:W-:Y:S01]  /*7480*/  FFMA R4, R4, R0, R5 ;  /* 0x0000000004047223 */ /* 0x000fe20000000005 */
[----:B-1-3--:R-:W-:Y:S06]  /*7490*/  @!P1 BRA `(.L_x_128) ;  /* 0x0000000000149947 */ /* 0x00afec0003800000 */
[----:B------:R-:W-:Y:S01]  /*74a0*/  MOV R4, R3 ;  /* 0x0000000300047202 */ /* 0x000fe20000000f00 */
[----:B------:R-:W-:Y:S01]  /*74b0*/  IMAD.MOV.U32 R5, RZ, RZ, R2 ;  /* 0x000000ffff057224 */ /* 0x000fe200078e0002 */
[----:B------:R-:W-:Y:S01]  /*74c0*/  MOV R20, 0x74f0 ;  /* 0x000074f000147802 */ /* 0x000fe20000000f00 */
[----:B------:R-:W-:-:S07]  /*74d0*/  IMAD.MOV.U32 R21, RZ, RZ, 0x0 ;  /* 0x00000000ff157424 */ /* 0x000fce00078e00ff */
[----:B0-----:R-:W-:Y:S05]  /*74e0*/  CALL.REL.NOINC `($__internal_2_$__cuda_sm3x_div_rn_noftz_f32_slowpath) ;  /* 0x0000003400f07944 */ /* 0x001fea0003c00000 */
.L_x_128:
[----:B------:R-:W-:Y:S02]  /*74f0*/  HFMA2 R3, -RZ, RZ, 0.89990234375, 10328 ;  /* 0x3b33710bff037431 */ /* 0x000fe400000001ff */
[----:B------:R-:W-:Y:S01]  /*7500*/  FMUL R0, R4, R4 ;  /* 0x0000000404007220 */ /* 0x000fe20000400000 */
[CC--:B------:R-:W-:Y:S01]  /*7510*/  FSETP.GT.AND P3, PT, |R70|.reuse, |R69|.reuse, PT ;  /* 0x400000454600720b */ /* 0x0c0fe20003f64200 */
[----:B------:R-:W-:Y:S01]  /*7520*/  IMAD.MOV.U32 R6, RZ, RZ, 0x3f6ee581 ;  /* 0x3f6ee581ff067424 */ /* 0x000fe200078e00ff */
[C---:B------:R-:W-:Y:S01]  /*7530*/  ISETP.GE.AND P0, PT, R63.reuse, RZ, PT ;  /* 0x000000ff3f00720c */ /* 0x040fe20003f06270 */
[C---:B------:R-:W-:Y:S01]  /*7540*/  FADD R9, |R63|.reuse, |R60| ;  /* 0x4000003c3f097221 */ /* 0x040fe20000000200 */
[----:B0-----:R-:W-:Y:S01]  /*7550*/  FSEL R18, |R70|, |R69|, P3 ;  /* 0x4000004546127208 */ /* 0x001fe20001800200 */
        /* <DEDUP_REMOVED lines=39> */
.L_x_130:
[----:B------:R-:W-:Y:S05]  /*77d0*/  BSYNC.RECONVERGENT B6 ;  /* 0x0000000000067941 */ /* 0x000fea0003800200 */
.L_x_129:
        /* <DEDUP_REMOVED lines=40> */
.L_x_131:
[----:B------:R-:W-:Y:S01]  /*7a60*/  FMUL.FTZ R5, R4, R3 ;  /* 0x0000000304057220 */ /* 0x000fe20000410000 */
[----:B------:R-:W-:-:S03]  /*7a70*/  FMUL.FTZ R3, R3, 0.5 ;  /* 0x3f00000003037820 */ /* 0x000fc60000410000 */
[----:B------:R-:W-:-:S04]  /*7a80*/  FFMA R4, -R5, R5, R4 ;  /* 0x0000000505047223 */ /* 0x000fc80000000104 */
[----:B------:R-:W-:-:S07]  /*7a90*/  FFMA R18, R4, R3, R5 ;  /* 0x0000000304127223 */ /* 0x000fce0000000005 */
.L_x_132:
        /* <DEDUP_REMOVED lines=26> */
.L_x_134:
[----:B------:R-:W-:Y:S05]  /*7c40*/  BSYNC.RECONVERGENT B6 ;  /* 0x0000000000067941 */ /* 0x000fea0003800200 */
.L_x_133:
[----:B------:R-:W-:Y:S01]  /*7c50*/  DMUL R6, RZ, R4 ;  /* 0x00000004ff067228 */ /* 0x000fe20000000000 */
[C---:B------:R-:W-:Y:S01]  /*7c60*/  IMAD.SHL.U32 R0, R5.reuse, 0x2, RZ ;  /* 0x0000000205007824 */ /* 0x040fe200078e00ff */
[----:B------:R-:W0:Y:S01]  /*7c70*/  LDCU.64 UR4, c[0x4][URZ] ;  /* 0x01000000ff0477ac */ /* 0x000e220008000a00 */
[----:B------:R-:W-:Y:S01]  /*7c80*/  VIADD R57, R5, 0x100000 ;  /* 0x0010000005397836 */ /* 0x000fe20000000000 */
[----:B------:R-:W-:Y:S02]  /*7c90*/  MOV R56, R4 ;  /* 0x0000000400387202 */ /* 0x000fe40000000f00 */
[----:B------:R-:W-:Y:S02]  /*7ca0*/  ISETP.GT.U32.AND P0, PT, R0, -0x79800000, PT ;  /* 0x868000000000780c */ /* 0x000fe40003f04070 */
[----:B------:R-:W1:Y:S02]  /*7cb0*/  F2I.S64.F64 R2, R56 ;  /* 0x0000003800027311 */ /* 0x000e640000301900 */
[----:B------:R-:W-:-:S02]  /*7cc0*/  FSEL R53, R7, R5, P0 ;  /* 0x0000000507357208 */ /* 0x000fc40000000000 */
[----:B------:R-:W-:Y:S02]  /*7cd0*/  FSEL R24, R6, R4, P0 ;  /* 0x0000000406187208 */ /* 0x000fe40000000000 */
[----:B------:R-:W-:-:S04]  /*7ce0*/  IADD3 R25, PT, PT, R53, 0x100000, RZ ;  /* 0x0010000035197810 */ /* 0x000fc80007ffe0ff */
[----:B------:R-:W2:Y:S01]  /*7cf0*/  F2I.S64.F64 R50, R24 ;  /* 0x0000001800327311 */ /* 0x000ea20000301900 */
[----:B-1----:R-:W-:Y:S01]  /*7d00*/  SHF.L.U32 R62, R2, 0x6, RZ ;  /* 0x00000006023e7819 */ /* 0x002fe200000006ff */
[----:B--2---:R-:W-:-:S04]  /*7d10*/  VIADD R0, R50, 0x1 ;  /* 0x0000000132007836 */ /* 0x004fc80000000000 */
[----:B------:R-:W-:-:S05]  /*7d20*/  IMAD.SHL.U32 R8, R0, 0x40, RZ ;  /* 0x0000004000087824 */ /* 0x000fca00078e00ff */
[----:B------:R-:W-:-:S04]  /*7d30*/  LOP3.LUT R8, R8, 0x40, RZ, 0xc0, !PT ;  /* 0x0000004008087812 */ /* 0x000fc800078ec0ff */
[----:B0-----:R-:W-:-:S05]  /*7d40*/  IADD3 R54, P0, PT, R8, UR4, RZ ;  /* 0x0000000408367c10 */ /* 0x001fca000ff1e0ff */
[----:B------:R-:W-:Y:S01]  /*7d50*/  IMAD.X R55, RZ, RZ, UR5, P0 ;  /* 0x00000005ff377e24 */ /* 0x000fe200080e06ff */
[----:B------:R-:W-:-:S04]  /*7d60*/  LOP3.LUT R62, R62, 0x40, RZ, 0xc0, !PT ;  /* 0x000000403e3e7812 */ /* 0x000fc800078ec0ff */
[----:B------:R-:W2:Y:S01]  /*7d70*/  LDG.E.128.CONSTANT R8, desc[UR36][R54.64] ;  /* 0x0000002436087981 */ /* 0x000ea2000c1e9d00 */
[----:B------:R-:W-:-:S03]  /*7d80*/  IADD3 R62, P0, PT, R62, UR4, RZ ;  /* 0x000000043e3e7c10 */ /* 0x000fc6000ff1e0ff */
[----:B------:R-:W3:Y:S02]  /*7d90*/  LDG.E.128.CONSTANT R20, desc[UR36][R54.64+0x10] ;  /* 0x0000102436147981 */ /* 0x000ee4000c1e9d00 */
[----:B------:R-:W-:Y:S02]  /*7da0*/  IMAD.X R63, RZ, RZ, UR5, P0 ;  /* 0x00000005ff3f7e24 */ /* 0x000fe400080e06ff */
[----:B------:R-:W4:Y:S04]  /*7db0*/  LDG.E.128.CONSTANT R36, desc[UR36][R54.64+0x20] ;  /* 0x0000202436247981 */ /* 0x000f28000c1e9d00 */
[----:B------:R-:W5:Y:S04]  /*7dc0*/  LDG.E.128.CONSTANT R12, desc[UR36][R62.64] ;  /* 0x000000243e0c7981 */ /* 0x000f68000c1e9d00 */
[----:B------:R-:W4:Y:S04]  /*7dd0*/  LDG.E.128.CONSTANT R32, desc[UR36][R62.64+0x10] ;  /* 0x000010243e207981 */ /* 0x000f28000c1e9d00 */
[----:B------:R-:W4:Y:S01]  /*7de0*/  LDG.E.128.CONSTANT R40, desc[UR36][R62.64+0x20] ;  /* 0x000020243e287981 */ /* 0x000f22000c1e9d00 */
[----:B------:R-:W0:Y:S01]  /*7df0*/  FRND.F64 R48, R24 ;  /* 0x0000001800307313 */ /* 0x000e220000301800 */
[----:B------:R-:W-:Y:S01]  /*7e00*/  IMAD.MOV.U32 R52, RZ, RZ, R24 ;  /* 0x000000ffff347224 */ /* 0x000fe200078e0018 */
[----:B------:R-:W-:Y:S01]  /*7e10*/  UMOV UR4, 0x33145c07 ;  /* 0x33145c0700047882 */ /* 0x000fe20000000000 */
[----:B------:R-:W-:-:S05]  /*7e20*/  UMOV UR5, 0x3ca1a626 ;  /* 0x3ca1a62600057882 */ /* 0x000fca0000000000 */
[----:B------:R-:W1:Y:S01]  /*7e30*/  FRND.F64 R56, R56 ;  /* 0x0000003800387313 */ /* 0x000e620000301800 */
[----:B0-----:R-:W-:Y:S01]  /*7e40*/  DFMA R48, R48, -0.5, R52 ;  /* 0xbfe000003030782b */ /* 0x001fe20000000034 */
[----:B------:R-:W-:Y:S01]  /*7e50*/  LOP3.LUT R50, R50, 0x1, RZ, 0xc0, !PT ;  /* 0x0000000132327812 */ /* 0x000fe200078ec0ff */
[----:B------:R-:W-:-:S06]  /*7e60*/  UMOV UR6, 0x54442d18 ;  /* 0x54442d1800067882 */ /* 0x000fcc0000000000 */
[----:B------:R-:W-:Y:S01]  /*7e70*/  DMUL R52, R48, UR4 ;  /* 0x0000000430347c28 */ /* 0x000fe20008000000 */
[----:B------:R-:W-:Y:S01]  /*7e80*/  UMOV UR7, 0x400921fb ;  /* 0x400921fb00077882 */ /* 0x000fe20000000000 */
[----:B-1----:R-:W-:Y:S01]  /*7e90*/  DFMA R58, R56, -0.5, R4 ;  /* 0xbfe00000383a782b */ /* 0x002fe20000000004 */
[----:B------:R-:W-:-:S05]  /*7ea0*/  ISETP.NE.U32.AND P0, PT, R50, 0x1, PT ;  /* 0x000000013200780c */ /* 0x000fca0003f05070 */
[----:B------:R-:W-:Y:S01]  /*7eb0*/  DFMA R48, R48, UR6, R52 ;  /* 0x0000000630307c2b */ /* 0x000fe20008000034 */
[----:B------:R-:W-:Y:S01]  /*7ec0*/  IMAD.MOV.U32 R26, RZ, RZ, 0x3de5db65 ;  /* 0x3de5db65ff1a7424 */ /* 0x000fe200078e00ff */
[----:B------:R-:W-:Y:S02]  /*7ed0*/  MOV R3, 0x79785eba ;  /* 0x79785eba00037802 */ /* 0x000fe40000000f00 */
[----:B------:R-:W-:Y:S01]  /*7ee0*/  ISETP.NE.U32.AND.EX P0, PT, RZ, RZ, PT, P0 ;  /* 0x000000ffff00720c */ /* 0x000fe20003f05100 */
[----:B------:R-:W-:-:S03]  /*7ef0*/  DMUL R52, R58, UR4 ;  /* 0x000000043a347c28 */ /* 0x000fc60008000000 */
[----:B------:R-:W-:Y:S01]  /*7f00*/  DMUL R24, R48, R48 ;  /* 0x0000003030187228 */ /* 0x000fe20000000000 */
[----:B------:R-:W-:Y:S02]  /*7f10*/  FSEL R50, -R3, 4.2945490664224492434e-19, !P0 ;  /* 0x20fd816403327808 */ /* 0x000fe40004000100 */
        /* <DEDUP_REMOVED lines=55> */
.L_x_136:
[----:B--2---:R-:W-:Y:S01]  /*8290*/  FMUL.FTZ R3, R4, R5 ;  /* 0x0000000504037220 */ /* 0x004fe20000410000 */
[----:B------:R-:W-:-:S03]  /*82a0*/  FMUL.FTZ R0, R5, 0.5 ;  /* 0x3f00000005007820 */ /* 0x000fc60000410000 */
[----:B0-----:R-:W-:-:S04]  /*82b0*/  FFMA R4, -R3, R3, R4 ;  /* 0x0000000303047223 */ /* 0x001fc80000000104 */
[----:B------:R-:W-:-:S07]  /*82c0*/  FFMA R4, R4, R0, R3 ;  /* 0x0000000004047223 */ /* 0x000fce0000000003 */
.L_x_137:
[----:B------:R-:W-:Y:S05]  /*82d0*/  BSYNC.RECONVERGENT B6 ;  /* 0x0000000000067941 */ /* 0x000fea0003800200 */
.L_x_135:
        /* <DEDUP_REMOVED lines=16> */
[----:B------:R-:W-:Y:S01]  /*83e0*/  ISETP.NE.AND P6, PT, R29, RZ, PT ;  /* 0x000000ff1d00720c */ /* 0x000fe20003fc5270 */
[----:B--2---:R-:W0:Y:S08]  /*83f0*/  F2F.F64.F32 R2, R6 ;  /* 0x0000000600027310 */ /* 0x004e300000201800 */
[----:B------:R-:W1:Y:S01]  /*8400*/  F2F.F64.F32 R4, R7 ;  /* 0x0000000700047310 */ /* 0x000e620000201800 */
[----:B------:R-:W-:Y:S01]  /*8410*/  FSETP.GT.AND P0, PT, R6, 50, PT ;  /* 0x424800000600780b */ /* 0x000fe20003f04000 */
[----:B0-----:R-:W-:Y:S01]  /*8420*/  DSETP.GEU.AND P2, PT, R2, UR4, PT ;  /* 0x0000000402007e2a */ /* 0x001fe2000bf4e000 */
[----:B------:R-:W-:Y:S01]  /*8430*/  FSETP.GT.AND P1, PT, R7, 50, PT ;  /* 0x424800000700780b */ /* 0x000fe20003f24000 */
[----:B-1----:R-:W-:-:S04]  /*8440*/  DSETP.GEU.AND P3, PT, R4, UR4, PT ;  /* 0x0000000404007e2a */ /* 0x002fc8000bf6e000 */
[----:B------:R-:W-:Y:S02]  /*8450*/  FSEL R0, R6, RZ, P2 ;  /* 0x000000ff06007208 */ /* 0x000fe40001000000 */
[----:B------:R-:W-:Y:S02]  /*8460*/  FSEL R2, R7, RZ, P3 ;  /* 0x000000ff07027208 */ /* 0x000fe40001800000 */
[----:B------:R-:W-:Y:S02]  /*8470*/  FSEL R0, R0, RZ, !P0 ;  /* 0x000000ff00007208 */ /* 0x000fe40004000000 */
[----:B------:R-:W-:-:S04]  /*8480*/  FSEL R3, R2, RZ, !P1 ;  /* 0x000000ff02037208 */ /* 0x000fc80004800000 */
[----:B------:R-:W-:-:S04]  /*8490*/  FSETP.GT.AND P0, PT, R0, R3, PT ;  /* 0x000000030000720b */ /* 0x000fc80003f04000 */
[----:B------:R-:W-:-:S04]  /*84a0*/  FSEL R0, R0, R3, P0 ;  /* 0x0000000300007208 */ /* 0x000fc80000000000 */
[----:B------:R-:W-:Y:S01]  /*84b0*/  FMNMX R0, R0, R61, !PT ;  /* 0x0000003d00007209 */ /* 0x000fe20007800000 */
[----:B------:R-:W-:Y:S02]  /*84c0*/  IMAD.MOV.U32 R5, RZ, RZ, R45 ;  /* 0x000000ffff057224 */ /* 0x000fe400078e002d */
[----:B------:R-:W-:Y:S01]  /*84d0*/  IMAD.MOV.U32 R7, RZ, RZ, R46 ;  /* 0x000000ffff077224 */ /* 0x000fe200078e002e */
[----:B------:R-:W-:-:S07]  /*84e0*/  FSEL R71, R0, RZ, P6 ;  /* 0x000000ff00477208 */ /* 0x000fce0003000000 */
.L_x_127:
[----:B------:R-:W-:Y:S05]  /*84f0*/  BSYNC.RECONVERGENT B7 ;  /* 0x0000000000077941 */ /* 0x000fea0003800200 */
.L_x_69:
[----:B------:R-:W1:Y:S01]  /*8500*/  S2R R0, SR_TID.X ;  /* 0x0000000000007919 */ /* 0x000e620000002100 */
[----:B------:R-:W-:Y:S01]  /*8510*/  UMOV UR4, 0x54442eea ;  /* 0x54442eea00047882 */ /* 0x000fe20000000000 */
[----:B------:R-:W-:Y:S01]  /*8520*/  UMOV UR5, 0x401921fb ;  /* 0x401921fb00057882 */ /* 0x000fe20000000000 */
[----:B------:R-:W2:Y:S01]  /*8530*/  F2F.F32.F64 R79, R78 ;  /* 0x0000004e004f7310 */ /* 0x000ea20000301000 */
[----:B------:R-:W-:Y:S04]  /*8540*/  STG.E desc[UR36][R86.64+0x200000], R7 ;  /* 0x2000000756007986 */ /* 0x000fe8000c101924 */
[----:B------:R-:W-:Y:S04]  /*8550*/  STG.E desc[UR36][R86.64+0x200004], R5 ;  /* 0x2000040556007986 */ /* 0x000fe8000c101924 */
[----:B------:R-:W-:Y:S04]  /*8560*/  STG.E desc[UR36][R86.64+0x200008], R71 ;  /* 0x2000084756007986 */ /* 0x000fe8000c101924 */
[----:B------:R-:W-:Y:S04]  /*8570*/  STG.E desc[UR36][R86.64+0x200014], R31 ;  /* 0x2000141f56007986 */ /* 0x000fe8000c101924 */
[----:B--2---:R-:W-:Y:S01]  /*8580*/  STG.E desc[UR36][R86.64+0x20000c], R79 ;  /* 0x20000c4f56007986 */ /* 0x004fe2000c101924 */
[----:B-1----:R-:W1:Y:S02]  /*8590*/  I2F.F64.U32 R2, R0 ;  /* 0x0000000000027312 */ /* 0x002e640000201800 */
[----:B-1----:R-:W-:-:S08]  /*85a0*/  DMUL R2, R2, UR4 ;  /* 0x0000000402027c28 */ /* 0x002fd00008000000 */
[----:B------:R-:W-:-:S10]  /*85b0*/  DMUL R2, R2, 0.0078125 ;  /* 0x3f80000002027828 */ /* 0x000fd40000000000 */
[----:B------:R-:W1:Y:S02]  /*85c0*/  F2F.F32.F64 R3, R2 ;  /* 0x0000000200037310 */ /* 0x000e640000301000 */
[----:B-1----:R-:W-:Y:S01]  /*85d0*/  STG.E desc[UR36][R86.64+0x200010], R3 ;  /* 0x2000100356007986 */ /* 0x002fe2000c101924 */
[----:B------:R-:W-:Y:S06]  /*85e0*/  BAR.SYNC.DEFER_BLOCKING 0x0 ;  /* 0x0000000000007b1d */ /* 0x000fec0000010000 */
[----:B------:R-:W-:Y:S05]  /*85f0*/  EXIT ;  /* 0x000000000000794d */ /* 0x000fea0003800000 */
        .type           $_Z21calculateAllInterInfoP6PlayerP5PointP5rTypePfS5_$_Z22CUDA_compute_motion_1dfffffffRf,@function
        .size           $_Z21calculateAllInterInfoP6PlayerP5PointP5rTypePfS5_$_Z22CUDA_compute_motion_1dfffffffRf,($__internal_0_$__cuda_sm20_div_rn_f64_full - $_Z21calculateAllInterInfoP6PlayerP5PointP5rTypePfS5_$_Z22CUDA_compute_motion_1dfffffffRf)
$_Z21calculateAllInterInfoP6PlayerP5PointP5rTypePfS5_$_Z22CUDA_compute_motion_1dfffffffRf:
[----:B------:R-:W-:-:S05]  /*8600*/  IADD3 R1, PT, PT, R1, -0x38, RZ ;  /* 0xffffffc801017810 */ /* 0x000fca0007ffe0ff */
[----:B------:R-:W-:Y:S04]  /*8610*/  STL [R1+0x30], R27 ;  /* 0x0000301b01007387 */ /* 0x000fe80000100800 */
[----:B------:R-:W-:Y:S04]  /*8620*/  STL [R1+0x2c], R26 ;  /* 0x00002c1a01007387 */ /* 0x000fe80000100800 */
[----:B------:R-:W-:Y:S04]  /*8630*/  STL [R1+0x1c], R22 ;  /* 0x00001c1601007387 */ /* 0x000fe80000100800 */
[----:B------:R-:W-:Y:S04]  /*8640*/  STL [R1+0x18], R21 ;  /* 0x0000181501007387 */ /* 0x000fe80000100800 */
[----:B------:R-:W-:Y:S04]  /*8650*/  STL [R1+0x14], R20 ;  /* 0x0000141401007387 */ /* 0x000fe80000100800 */
[----:B------:R-:W-:Y:S04]  /*8660*/  STL [R1], R2 ;  /* 0x0000000201007387 */ /* 0x000fe80000100800 */
[----:B------:R0:W-:Y:S04]  /*8670*/  STL [R1+0x28], R25 ;  /* 0x0000281901007387 */ /* 0x0001e80000100800 */
[----:B------:R1:W-:Y:S04]  /*8680*/  STL [R1+0x24], R24 ;  /* 0x0000241801007387 */ /* 0x0003e80000100800 */
[----:B------:R2:W-:Y:S01]  /*8690*/  STL [R1+0x20], R23 ;  /* 0x0000201701007387 */ /* 0x0005e20000100800 */
[----:B0-----:R-:W0:Y:S05]  /*86a0*/  BMOV.32.CLEAR R25, B8 ;  /* 0x0000000008197355 */ /* 0x001e2a0000100000 */
[----:B-1----:R-:W1:Y:S05]  /*86b0*/  BMOV.32.CLEAR R24, B7 ;  /* 0x0000000007187355 */ /* 0x002e6a0000100000 */
[----:B--2---:R-:W2:Y:S05]  /*86c0*/  BMOV.32.CLEAR R23, B6 ;  /* 0x0000000006177355 */ /* 0x004eaa0000100000 */
[----:B------:R-:W-:Y:S01]  /*86d0*/  BSSY.RECONVERGENT B8, `(.L_x_138) ;  /* 0x0000199000087945 */ /* 0x000fe20003800200 */
[----:B------:R3:W-:Y:S04]  /*86e0*/  STL [R1+0x10], R19 ;  /* 0x0000101301007387 */ /* 0x0007e80000100800 */
[----:B------:R4:W-:Y:S04]  /*86f0*/  STL [R1+0xc], R18 ;  /* 0x00000c1201007387 */ /* 0x0009e80000100800 */
[----:B------:R5:W-:Y:S01]  /*8700*/  STL [R1+0x8], R17 ;  /* 0x0000081101007387 */ /* 0x000be20000100800 */
[----:B---3--:R-:W-:-:S03]  /*8710*/  IMAD.MOV.U32 R19, RZ, RZ, R4 ;  /* 0x000000ffff137224 */ /* 0x008fc600078e0004 */
[----:B------:R3:W-:Y:S01]  /*8720*/  STL [R1+0x4], R16 ;  /* 0x0000041001007387 */ /* 0x0007e20000100800 */
[----:B----4-:R-:W-:Y:S01]  /*8730*/  MOV R18, R5 ;  /* 0x0000000500127202 */ /* 0x010fe20000000f00 */
[----:B-----5:R-:W-:Y:S02]  /*8740*/  IMAD.MOV.U32 R17, RZ, RZ, R6 ;  /* 0x000000ffff117224 */ /* 0x020fe400078e0006 */
[----:B---3--:R-:W-:Y:S01]  /*8750*/  IMAD.MOV.U32 R16, RZ, RZ, R7 ;  /* 0x000000ffff107224 */ /* 0x008fe200078e0007 */
[----:B------:R-:W-:Y:S01]  /*8760*/  FSETP.NEU.AND P0, PT, R18, RZ, PT ;  /* 0x000000ff1200720b */ /* 0x000fe20003f0d000 */
[----:B------:R-:W3:Y:S03]  /*8770*/  LDCU UR4, c[0x0][0x2f8] ;  /* 0x00005f00ff0477ac */ /* 0x000ee60008000800 */
[----:B------:R-:W-:-:S04]  /*8780*/  FSETP.NEU.OR P0, PT, R19, RZ, P0 ;  /* 0x000000ff1300720b */ /* 0x000fc8000070d400 */
[----:B------:R-:W-:-:S04]  /*8790*/  FSETP.LT.AND P0, PT, |R19|, 99999, P0 ;  /* 0x47c34f801300780b */ /* 0x000fc80000701200 */
[----:B------:R-:W-:Y:S01]  /*87a0*/  FSETP.LT.AND P0, PT, |R18|, 99999, P0 ;  /* 0x47c34f801200780b */ /* 0x000fe20000701200 */
[----:B---3--:R-:W-:-:S12]  /*87b0*/  VIADD R2, R17, -UR4 ;  /* 0x8000000411027c36 */ /* 0x008fd80008000000 */
[----:B------:R3:W-:Y:S01]  /*87c0*/  @!P0 STL [R2], RZ ;  /* 0x000000ff02008387 */ /* 0x0007e20000100800 */
[----:B012---:R-:W-:Y:S05]  /*87d0*/  @!P0 BRA `(.L_x_139) ;  /* 0x0000001800208947 */ /* 0x007fea0003800000 */
[----:B------:R-:W-:Y:S02]  /*87e0*/  HFMA2 R0, -RZ, RZ, 0.7099609375, -3.62109375 ;  /* 0x39aec33eff007431 */ /* 0x000fe400000001ff */
[----:B------:R-:W-:Y:S01]  /*87f0*/  IMAD.MOV.U32 R3, RZ, RZ, 0x453b8000 ;  /* 0x453b8000ff037424 */ /* 0x000fe200078e00ff */
[----:B------:R-:W0:Y:S01]  /*8800*/  FCHK P0, |R18|, 3000 ;  /* 0x453b800012007902 */ /* 0x000e220000000200 */
[----:B------:R-:W-:Y:S02]  /*8810*/  BSSY.RECONVERGENT B6, `(.L_x_140) ;  /* 0x000000d000067945 */ /* 0x000fe40003800200 */
[----:B------:R-:W-:-:S04]  /*8820*/  FFMA R3, R0, -R3, 1 ;  /* 0x3f80000000037423 */ /* 0x000fc80000000803 */
[----:B------:R-:W-:-:S04]  /*8830*/  FFMA R3, R3, R0, 0.00033333332976326346397 ;  /* 0x39aec33e03037423 */ /* 0x000fc80000000000 */
[----:B------:R-:W-:-:S04]  /*8840*/  FFMA R5, R3, |R18|, RZ ;  /* 0x4000001203057223 */ /* 0x000fc800000000ff */
[----:B------:R-:W-:-:S04]  /*8850*/  FFMA R22, R5, -3000, |R18| ;  /* 0xc53b800005167823 */ /* 0x000fc80000000412 */
[----:B------:R-:W-:Y:S01]  /*8860*/  FFMA R22, R3, R22, R5 ;  /* 0x0000001603167223 */ /* 0x000fe20000000005 */
[----:B0-----:R-:W-:Y:S06]  /*8870*/  @!P0 BRA `(.L_x_141) ;  /* 0x0000000000188947 */ /* 0x001fec0003800000 */
[----:B------:R-:W-:Y:S01]  /*8880*/  FADD R4, |R18|, -RZ ;  /* 0x800000ff12047221 */ /* 0x000fe20000000200 */
[----:B------:R-:W-:Y:S01]  /*8890*/  IMAD.MOV.U32 R5, RZ, RZ, 0x453b8000 ;  /* 0x453b8000ff057424 */ /* 0x000fe200078e00ff */
[----:B------:R-:W-:Y:S02]  /*88a0*/  MOV R20, 0x88d0 ;  /* 0x000088d000147802 */ /* 0x000fe40000000f00 */
[----:B------:R-:W-:-:S07]  /*88b0*/  MOV R21, 0x0 ;  /* 0x0000000000157802 */ /* 0x000fce0000000f00 */
[----:B---3--:R-:W-:Y:S05]  /*88c0*/  CALL.REL.NOINC `($__internal_2_$__cuda_sm3x_div_rn_noftz_f32_slowpath) ;  /* 0x0000002000f87944 */ /* 0x008fea0003c00000 */
[----:B------:R-:W-:-:S07]  /*88d0*/  IMAD.MOV.U32 R22, RZ, RZ, R4 ;  /* 0x000000ffff167224 */ /* 0x000fce00078e0004 */
.L_x_141:
[----:B------:R-:W-:Y:S05]  /*88e0*/  BSYNC.RECONVERGENT B6 ;  /* 0x0000000000067941 */ /* 0x000fea0003800200 */
.L_x_140:
[----:B------:R-:W-:-:S05]  /*88f0*/  FMUL R0, R19, R18 ;  /* 0x0000001213007220 */ /* 0x000fca0000400000 */
[----:B------:R-:W-:-:S13]  /*8900*/  FSETP.GT.AND P0, PT, R0, RZ, PT ;  /* 0x000000ff0000720b */ /* 0x000fda0003f04000 */
[----:B------:R-:W-:Y:S05]  /*8910*/  @P0 BRA `(.L_x_142) ;  /* 0x00000004004c0947 */ /* 0x000fea0003800000 */
[----:B------:R-:W-:Y:S01]  /*8920*/  FADD R0, RZ, R18 ;  /* 0x00000012ff007221 */ /* 0x000fe20000000000 */
[----:B------:R-:W-:Y:S01]  /*8930*/  FSETP.GT.AND P0, PT, |R18|, RZ, PT ;  /* 0x000000ff1200720b */ /* 0x000fe20003f04200 */
[----:B------:R-:W-:Y:S02]  /*8940*/  BSSY.RELIABLE B7, `(.L_x_143) ;  /* 0x00000fd000077945 */ /* 0x000fe40003800100 */
[----:B------:R-:W0:Y:S02]  /*8950*/  F2F.F64.F32 R26, R0 ;  /* 0x00000000001a7310 */ /* 0x000e240000201800 */
[----:B0-----:R-:W-:-:S08]  /*8960*/  DMUL R26, R26, 0.5 ;  /* 0x3fe000001a1a7828 */ /* 0x001fd00000000000 */
[----:B------:R-:W-:Y:S05]  /*8970*/  @!P0 BRA `(.L_x_144) ;  /* 0x0000000400e88947 */ /* 0x000fea0003800000 */
[----:B------:R-:W0:Y:S02]  /*8980*/  F2F.F64.F32 R4, R22 ;  /* 0x0000001600047310 */ /* 0x000e240000201800 */
[----:B0-----:R-:W-:-:S10]  /*8990*/  DMUL R4, R4, |R26| ;  /* 0x4000001a04047228 */ /* 0x001fd40000000000 */
[----:B------:R-:W0:Y:S02]  /*89a0*/  F2F.F32.F64 R4, R4 ;  /* 0x0000000400047310 */ /* 0x000e240000301000 */
[----:B0-----:R-:W-:-:S13]  /*89b0*/  FSETP.GEU.AND P0, PT, |R19|, R4, PT ;  /* 0x000000041300720b */ /* 0x001fda0003f0e200 */
[----:B------:R-:W-:Y:S05]  /*89c0*/  @!P0 BREAK.RELIABLE B7 ;  /* 0x0000000000078942 */ /* 0x000fea0003800100 */
[----:B------:R-:W-:Y:S05]  /*89d0*/  @!P0 BRA `(.L_x_142) ;  /* 0x00000004001c8947 */ /* 0x000fea0003800000 */
[----:B------:R-:W-:Y:S01]  /*89e0*/  FFMA R0, |R19|, 6000, RZ ;  /* 0x45bb800013007823 */ /* 0x000fe200000002ff */
[----:B------:R-:W-:Y:S01]  /*89f0*/  FMUL R3, R18, 3000 ;  /* 0x453b800012037820 */ /* 0x000fe20000400000 */
[----:B------:R-:W-:Y:S01]  /*8a00*/  MOV R4, 0x45bb8000 ;  /* 0x45bb800000047802 */ /* 0x000fe20000000f00 */
[----:B------:R-:W-:Y:S02]  /*8a10*/  IMAD.MOV.U32 R5, RZ, RZ, 0x392ec33e ;  /* 0x392ec33eff057424 */ /* 0x000fe400078e00ff */
[----:B------:R-:W-:Y:S01]  /*8a20*/  FMUL R0, R0, 3000 ;  /* 0x453b800000007820 */ /* 0x000fe20000400000 */
[----:B------:R-:W-:Y:S01]  /*8a30*/  BSSY.RECONVERGENT B6, `(.L_x_145) ;  /* 0x000000e000067945 */ /* 0x000fe20003800200 */
[----:B------:R-:W-:Y:S02]  /*8a40*/  FFMA R4, R5, -R4, 1 ;  /* 0x3f80000005047423 */ /* 0x000fe40000000804 */
[----:B------:R-:W-:Y:S02]  /*8a50*/  FFMA R0, R3, R18, R0 ;  /* 0x0000001203007223 */ /* 0x000fe40000000000 */
[----:B------:R-:W-:-:S02]  /*8a60*/  FFMA R3, R4, R5, 0.00016666666488163173199 ;  /* 0x392ec33e04037423 */ /* 0x000fc40000000005 */
[----:B------:R-:W0:Y:S02]  /*8a70*/  FCHK P0, R0, 6000 ;  /* 0x45bb800000007902 */ /* 0x000e240000000000 */
[----:B------:R-:W-:-:S04]  /*8a80*/  FFMA R4, R0, R3, RZ ;  /* 0x0000000300047223 */ /* 0x000fc800000000ff */
[----:B------:R-:W-:-:S04]  /*8a90*/  FFMA R5, R4, -6000, R0 ;  /* 0xc5bb800004057823 */ /* 0x000fc80000000000 */
[----:B------:R-:W-:Y:S01]  /*8aa0*/  FFMA R4, R3, R5, R4 ;  /* 0x0000000503047223 */ /* 0x000fe20000000004 */
[----:B0-----:R-:W-:Y:S06]  /*8ab0*/  @!P0 BRA `(.L_x_146) ;  /* 0x0000000000148947 */ /* 0x001fec0003800000 */
[----:B------:R-:W-:Y:S01]  /*8ac0*/  IMAD.MOV.U32 R4, RZ, RZ, R0 ;  /* 0x000000ffff047224 */ /* 0x000fe200078e0000 */
[----:B------:R-:W-:Y:S01]  /*8ad0*/  MOV R20, 0x8b10 ;  /* 0x00008b1000147802 */ /* 0x000fe20000000f00 */
[----:B------:R-:W-:Y:S01]  /*8ae0*/  IMAD.MOV.U32 R5, RZ, RZ, 0x45bb8000 ;  /* 0x45bb8000ff057424 */ /* 0x000fe200078e00ff */
[----:B------:R-:W-:-:S07]  /*8af0*/  MOV R21, 0x0 ;  /* 0x0000000000157802 */ /* 0x000fce0000000f00 */
[----:B---3--:R-:W-:Y:S05]  /*8b00*/  CALL.REL.NOINC `($__internal_2_$__cuda_sm3x_div_rn_noftz_f32_slowpath) ;  /* 0x0000002000687944 */ /* 0x008fea0003c00000 */
.L_x_146:
[----:B------:R-:W-:Y:S05]  /*8b10*/  BSYNC.RECONVERGENT B6 ;  /* 0x0000000000067941 */ /* 0x000fea0003800200 */
.L_x_145:
[----:B------:R-:W-:Y:S01]  /*8b20*/  VIADD R0, R4, 0xf3000000 ;  /* 0xf300000004007836 */ /* 0x000fe20000000000 */
[----:B------:R0:W1:Y:S01]  /*8b30*/  MUFU.RSQ R5, R4 ;  /* 0x0000000400057308 */ /* 0x0000620000001400 */
[----:B------:R-:W-:Y:S03]  /*8b40*/  BSSY.RECONVERGENT B6, `(.L_x_147) ;  /* 0x000000b000067945 */ /* 0x000fe60003800200 */
[----:B------:R-:W-:-:S13]  /*8b50*/  ISETP.GT.U32.AND P0, PT, R0, 0x727fffff, PT ;  /* 0x727fffff0000780c */ /* 0x000fda0003f04070 */
[----:B01----:R-:W-:Y:S05]  /*8b60*/  @!P0 BRA `(.L_x_148) ;  /* 0x0000000000108947 */ /* 0x003fea0003800000 */
[----:B------:R-:W-:Y:S01]  /*8b70*/  MOV R20, 0x8ba0 ;  /* 0x00008ba000147802 */ /* 0x000fe20000000f00 */
[----:B------:R-:W-:-:S07]  /*8b80*/  IMAD.MOV.U32 R21, RZ, RZ, 0x0 ;  /* 0x00000000ff157424 */ /* 0x000fce00078e00ff */
[----:B---3--:R-:W-:Y:S05]  /*8b90*/  CALL.REL.NOINC `($__internal_1_$__cuda_sm20_sqrt_rn_f32_slowpath) ;  /* 0x0000001c00d87944 */ /* 0x008fea0003c00000 */
[----:B------:R-:W-:Y:S05]  /*8ba0*/  BRA `(.L_x_149) ;  /* 0x0000000000107947 */ /* 0x000fea0003800000 */
.L_x_148:
[C---:B------:R-:W-:Y:S01]  /*8bb0*/  FMUL.FTZ R3, R5.reuse, R4 ;  /* 0x0000000405037220 */ /* 0x040fe20000410000 */
[----:B------:R-:W-:-:S03]  /*8bc0*/  FMUL.FTZ R0, R5, 0.5 ;  /* 0x3f00000005007820 */ /* 0x000fc60000410000 */
[----:B------:R-:W-:-:S04]  /*8bd0*/  FFMA R4, -R3, R3, R4 ;  /* 0x0000000303047223 */ /* 0x000fc80000000104 */
[----:B------:R-:W-:-:S07]  /*8be0*/  FFMA R4, R4, R0, R3 ;  /* 0x0000000004047223 */ /* 0x000fce0000000003 */
.L_x_149:
[----:B------:R-:W-:Y:S05]  /*8bf0*/  BSYNC.RECONVERGENT B6 ;  /* 0x0000000000067941 */ /* 0x000fea0003800200 */
.L_x_147:
[----:B------:R-:W-:Y:S02]  /*8c00*/  HFMA2 R3, -RZ, RZ, 0.7099609375, -3.62109375 ;  /* 0x39aec33eff037431 */ /* 0x000fe400000001ff */
[----:B------:R-:W-:Y:S01]  /*8c10*/  IMAD.MOV.U32 R0, RZ, RZ, 0x453b8000 ;  /* 0x453b8000ff007424 */ /* 0x000fe200078e00ff */
[----:B------:R-:W-:Y:S03]  /*8c20*/  BSSY.RECONVERGENT B6, `(.L_x_150) ;  /* 0x000000e000067945 */ /* 0x000fe60003800200 */
[----:B------:R-:W-:Y:S01]  /*8c30*/  FFMA R6, R3, -R0, 1 ;  /* 0x3f80000003067423 */ /* 0x000fe20000000800 */
[----:B------:R-:W-:-:S03]  /*8c40*/  FADD R0, R4, -|R18| ;  /* 0xc000001204007221 */ /* 0x000fc60000000000 */
[----:B------:R-:W-:Y:S01]  /*8c50*/  FFMA R3, R6, R3, 0.00033333332976326346397 ;  /* 0x39aec33e06037423 */ /* 0x000fe20000000003 */
[----:B------:R-:W0:Y:S03]  /*8c60*/  FCHK P0, R0, 3000 ;  /* 0x453b800000007902 */ /* 0x000e260000000000 */
        /* <DEDUP_REMOVED lines=9> */
.L_x_151:
[----:B------:R-:W-:Y:S05]  /*8d00*/  BSYNC.RECONVERGENT B6 ;  /* 0x0000000000067941 */ /* 0x000fea0003800200 */
.L_x_150:
[C---:B------:R-:W-:Y:S01]  /*8d10*/  FSETP.GEU.AND P0, PT, R4.reuse, RZ, PT ;  /* 0x000000ff0400720b */ /* 0x040fe20003f0e000 */
[----:B------:R-:W-:Y:S01]  /*8d20*/  IMAD.MOV.U32 R17, RZ, RZ, 0x39aec33e ;  /* 0x39aec33eff117424 */ /* 0x000fe200078e00ff */
[----:B------:R-:W-:Y:S01]  /*8d30*/  MOV R0, 0x453b8000 ;  /* 0x453b800000007802 */ /* 0x000fe20000000f00 */
[----:B------:R-:W-:Y:S01]  /*8d40*/  BSSY.RECONVERGENT B6, `(.L_x_152) ;  /* 0x000000f000067945 */ /* 0x000fe20003800200 */
[----:B------:R-:W-:-:S03]  /*8d50*/  FSEL R27, R4, RZ, P0 ;  /* 0x000000ff041b7208 */ /* 0x000fc60000000000 */
[----:B------:R-:W-:Y:S02]  /*8d60*/  FFMA R0, R17, -R0, 1 ;  /* 0x3f80000011007423 */ /* 0x000fe40000000800 */
[----:B------:R-:W-:Y:S02]  /*8d70*/  FFMA R4, R27, 3000, |R18| ;  /* 0x453b80001b047823 */ /* 0x000fe40000000412 */
[----:B------:R-:W-:Y:S02]  /*8d80*/  FFMA R17, R0, R17, 0.00033333332976326346397 ;  /* 0x39aec33e00117423 */ /* 0x000fe40000000011 */
[----:B------:R-:W0:Y:S02]  /*8d90*/  FCHK P0, R4, 3000 ;  /* 0x453b800004007902 */ /* 0x000e240000000000 */
[----:B------:R-:W-:-:S04]  /*8da0*/  FFMA R3, R17, R4, RZ ;  /* 0x0000000411037223 */ /* 0x000fc800000000ff */
[----:B------:R-:W-:-:S04]  /*8db0*/  FFMA R0, R3, -3000, R4 ;  /* 0xc53b800003007823 */ /* 0x000fc80000000004 */
[----:B------:R-:W-:Y:S01]  /*8dc0*/  FFMA R17, R17, R0, R3 ;  /* 0x0000000011117223 */ /* 0x000fe20000000003 */
[----:B0-----:R-:W-:Y:S06]  /*8dd0*/  @!P0 BRA `(.L_x_153) ;  /* 0x0000000000148947 */ /* 0x001fec0003800000 */
[----:B------:R-:W-:Y:S01]  /*8de0*/  IMAD.MOV.U32 R5, RZ, RZ, 0x453b8000 ;  /* 0x453b8000ff057424 */ /* 0x000fe200078e00ff */
[----:B------:R-:W-:Y:S01]  /*8df0*/  MOV R20, 0x8e20 ;  /* 0x00008e2000147802 */ /* 0x000fe20000000f00 */
[----:B------:R-:W-:-:S07]  /*8e00*/  IMAD.MOV.U32 R21, RZ, RZ, 0x0 ;  /* 0x00000000ff157424 */ /* 0x000fce00078e00ff */
[----:B---3--:R-:W-:Y:S05]  /*8e10*/  CALL.REL.NOINC `($__internal_2_$__cuda_sm3x_div_rn_noftz_f32_slowpath) ;  /* 0x0000001c00a47944 */ /* 0x008fea0003c00000 */
[----:B------:R-:W-:-:S07]  /*8e20*/  MOV R17, R4 ;  /* 0x0000000400117202 */ /* 0x000fce0000000f00 */
.L_x_153:
[----:B------:R-:W-:Y:S05]  /*8e30*/  BSYNC.RECONVERGENT B6 ;  /* 0x0000000000067941 */ /* 0x000fea0003800200 */
.L_x_152:
[----:B------:R-:W-:Y:S05]  /*8e40*/  BRA `(.L_x_154) ;  /* 0x0000000800b07947 */ /* 0x000fea0003800000 */
.L_x_142:
[----:B------:R-:W-:Y:S01]  /*8e50*/  IMAD.MOV.U32 R3, RZ, RZ, 0x392ec33e ;  /* 0x392ec33eff037424 */ /* 0x000fe200078e00ff */
[----:B------:R-:W-:Y:S01]  /*8e60*/  BSSY.RECONVERGENT B6, `(.L_x_155) ;  /* 0x000000f000067945 */ /* 0x000fe20003800200 */
[----:B------:R-:W-:-:S04]  /*8e70*/  IMAD.MOV.U32 R0, RZ, RZ, 0x45bb8000 ;  /* 0x45bb8000ff007424 */ /* 0x000fc800078e00ff */
[----:B------:R-:W-:Y:S01]  /*8e80*/  FFMA R4, R3, -R0, 1 ;  /* 0x3f80000003047423 */ /* 0x000fe20000000800 */
[----:B------:R-:W-:-:S03]  /*8e90*/  FMUL R0, R18, R18 ;  /* 0x0000001212007220 */ /* 0x000fc60000400000 */
[----:B------:R-:W-:Y:S01]  /*8ea0*/  FFMA R5, R4, R3, 0.00016666666488163173199 ;  /* 0x392ec33e04057423 */ /* 0x000fe20000000003 */
[----:B------:R-:W0:Y:S03]  /*8eb0*/  FCHK P0, R0, 6000 ;  /* 0x45bb800000007902 */ /* 0x000e260000000000 */
[----:B------:R-:W-:-:S04]  /*8ec0*/  FFMA R3, R0, R5, RZ ;  /* 0x0000000500037223 */ /* 0x000fc800000000ff */
[----:B------:R-:W-:-:S04]  /*8ed0*/  FFMA R4, R3, -6000, R0 ;  /* 0xc5bb800003047823 */ /* 0x000fc80000000000 */
[----:B------:R-:W-:Y:S01]  /*8ee0*/  FFMA R4, R4, R5, R3 ;  /* 0x0000000504047223 */ /* 0x000fe20000000003 */
[----:B0-----:R-:W-:Y:S06]  /*8ef0*/  @!P0 BRA `(.L_x_156) ;  /* 0x0000000000148947 */ /* 0x001fec0003800000 */
[----:B------:R-:W-:Y:S01]  /*8f00*/  MOV R4, R0 ;  /* 0x0000000000047202 */ /* 0x000fe20000000f00 */
[----:B------:R-:W-:Y:S01]  /*8f10*/  IMAD.MOV.U32 R5, RZ, RZ, 0x45bb8000 ;  /* 0x45bb8000ff057424 */ /* 0x000fe200078e00ff */
[----:B------:R-:W-:Y:S01]  /*8f20*/  MOV R20, 0x8f50 ;  /* 0x00008f5000147802 */ /* 0x000fe20000000f00 */
[----:B------:R-:W-:-:S07]  /*8f30*/  IMAD.MOV.U32 R21, RZ, RZ, 0x0 ;  /* 0x00000000ff157424 */ /* 0x000fce00078e00ff */
[----:B---3--:R-:W-:Y:S05]  /*8f40*/  CALL.REL.NOINC `($__internal_2_$__cuda_sm3x_div_rn_noftz_f32_slowpath) ;  /* 0x0000001c00587944 */ /* 0x008fea0003c00000 */
.L_x_156:
[----:B------:R-:W-:Y:S05]  /*8f50*/  BSYNC.RECONVERGENT B6 ;  /* 0x0000000000067941 */ /* 0x000fea0003800200 */
.L_x_155:
[----:B------:R-:W-:Y:S01]  /*8f60*/  LOP3.LUT R4, R4, 0x80000000, R18, 0xb8, !PT ;  /* 0x8000000004047812 */ /* 0x000fe200078eb812 */
[----:B------:R-:W-:Y:S01]  /*8f70*/  HFMA2 R21, -RZ, RZ, 0, 0 ;  /* 0x00000000ff157431 */ /* 0x000fe200000001ff */
[----:B------:R-:W-:Y:S01]  /*8f80*/  MOV R6, R17 ;  /* 0x0000001100067202 */ /* 0x000fe20000000f00 */
[----:B------:R-:W-:Y:S01]  /*8f90*/  IMAD.MOV.U32 R7, RZ, RZ, R16 ;  /* 0x000000ffff077224 */ /* 0x000fe200078e0010 */
[----:B------:R-:W-:Y:S01]  /*8fa0*/  MOV R20, 0x8fe0 ;  /* 0x00008fe000147802 */ /* 0x000fe20000000f00 */
[----:B------:R-:W-:Y:S01]  /*8fb0*/  FADD R4, R4, R19 ;  /* 0x0000001304047221 */ /* 0x000fe20000000000 */
[----:B------:R-:W-:-:S07]  /*8fc0*/  IMAD.MOV.U32 R5, RZ, RZ, RZ ;  /* 0x000000ffff057224 */ /* 0x000fce00078e00ff */
[----:B---3--:R-:W-:Y:S05]  /*8fd0*/  CALL.REL.NOINC `($_Z21calculateAllInterInfoP6PlayerP5PointP5rTypePfS5_$_Z22CUDA_compute_motion_1dfffffffRf) ;  /* 0xfffffff400887944 */ /* 0x008fea0003c3ffff */
[----:B------:R-:W2:Y:S01]  /*8fe0*/  LDL R3, [R2] ;  /* 0x0000000002037983 */ /* 0x000ea20000100800 */
[----:B------:R-:W-:Y:S01]  /*8ff0*/  IMAD.MOV.U32 R5, RZ, RZ, 0x3f4ccccd ;  /* 0x3f4ccccdff057424 */ /* 0x000fe200078e00ff */
[----:B------:R-:W-:Y:S01]  /*9000*/  BSSY.RECONVERGENT B6, `(.L_x_157) ;  /* 0x000000f000067945 */ /* 0x000fe20003800200 */
[----:B------:R-:W-:-:S04]  /*9010*/  IMAD.MOV.U32 R0, RZ, RZ, 0x3fa00000 ;  /* 0x3fa00000ff007424 */ /* 0x000fc800078e00ff */
[----:B------:R-:W-:Y:S01]  /*9020*/  FFMA R0, R5, -R0, 1 ;  /* 0x3f80000005007423 */ /* 0x000fe20000000800 */
[----:B--2---:R-:W-:-:S03]  /*9030*/  FADD R22, R3, R22 ;  /* 0x0000001603167221 */ /* 0x004fc60000000000 */
[----:B------:R-:W-:Y:S01]  /*9040*/  FFMA R3, R0, R5, 0.80000001192092895508 ;  /* 0x3f4ccccd00037423 */ /* 0x000fe20000000005 */
[----:B------:R-:W0:Y:S03]  /*9050*/  FCHK P0, R22, 1.25 ;  /* 0x3fa0000016007902 */ /* 0x000e260000000000 */
[----:B------:R-:W-:-:S04]  /*9060*/  FFMA R4, R22, R3, RZ ;  /* 0x0000000316047223 */ /* 0x000fc800000000ff */
[----:B------:R-:W-:-:S04]  /*9070*/  FFMA R0, R4, -1.25, R22 ;  /* 0xbfa0000004007823 */ /* 0x000fc80000000016 */
[----:B------:R-:W-:Y:S01]  /*9080*/  FFMA R4, R3, R0, R4 ;  /* 0x0000000003047223 */ /* 0x000fe20000000004 */
[----:B0-----:R-:W-:Y:S06]  /*9090*/  @!P0 BRA `(.L_x_158) ;  /* 0x0000000000148947 */ /* 0x001fec0003800000 */
[----:B------:R-:W-:Y:S01]  /*90a0*/  MOV R4, R22 ;  /* 0x0000001600047202 */ /* 0x000fe20000000f00 */
[----:B------:R-:W-:Y:S01]  /*90b0*/  IMAD.MOV.U32 R5, RZ, RZ, 0x3fa00000 ;  /* 0x3fa00000ff057424 */ /* 0x000fe200078e00ff */
[----:B------:R-:W-:Y:S01]  /*90c0*/  MOV R20, 0x90f0 ;  /* 0x000090f000147802 */ /* 0x000fe20000000f00 */
[----:B------:R-:W-:-:S07]  /*90d0*/  IMAD.MOV.U32 R21, RZ, RZ, 0x0 ;  /* 0x00000000ff157424 */ /* 0x000fce00078e00ff */
[----:B------:R-:W-:Y:S05]  /*90e0*/  CALL.REL.NOINC `($__internal_2_$__cuda_sm3x_div_rn_noftz_f32_slowpath) ;  /* 0x0000001800f07944 */ /* 0x000fea0003c00000 */
.L_x_158:
[----:B------:R-:W-:Y:S05]  /*90f0*/  BSYNC.RECONVERGENT B6 ;  /* 0x0000000000067941 */ /* 0x000fea0003800200 */
.L_x_157:
[----:B------:R0:W-:Y:S01]  /*9100*/  STL [R2], R4 ;  /* 0x0000000402007387 */ /* 0x0001e20000100800 */
[----:B------:R-:W-:Y:S05]  /*9110*/  BRA `(.L_x_139) ;  /* 0x0000000c00d07947 */ /* 0x000fea0003800000 */
.L_x_144:
[----:B------:R-:W-:Y:S01]  /*9120*/  MOV R3, 0x39aec33e ;  /* 0x39aec33e00037802 */ /* 0x000fe20000000f00 */
[----:B------:R-:W-:Y:S01]  /*9130*/  IMAD.MOV.U32 R0, RZ, RZ, 0x453b8000 ;  /* 0x453b8000ff007424 */ /* 0x000fe200078e00ff */
[----:B------:R-:W-:Y:S03]  /*9140*/  BSSY.RECONVERGENT B6, `(.L_x_159) ;  /* 0x000000e000067945 */ /* 0x000fe60003800200 */
[----:B------:R-:W-:Y:S01]  /*9150*/  FFMA R4, R3, -R0, 1 ;  /* 0x3f80000003047423 */ /* 0x000fe20000000800 */
[----:B------:R-:W-:-:S03]  /*9160*/  FADD R0, RZ, -R18 ;  /* 0x80000012ff007221 */ /* 0x000fc60000000000 */
[----:B------:R-:W-:Y:S01]  /*9170*/  FFMA R3, R4, R3, 0.00033333332976326346397 ;  /* 0x39aec33e04037423 */ /* 0x000fe20000000003 */
[----:B------:R-:W0:Y:S03]  /*9180*/  FCHK P0, |R0|, 3000 ;  /* 0x453b800000007902 */ /* 0x000e260000000200 */
[----:B------:R-:W-:-:S04]  /*9190*/  FFMA R5, R3, |R0|, RZ ;  /* 0x4000000003057223 */ /* 0x000fc800000000ff */
[----:B------:R-:W-:-:S04]  /*91a0*/  FFMA R4, R5, -3000, |R0| ;  /* 0xc53b800005047823 */ /* 0x000fc80000000400 */
[----:B------:R-:W-:Y:S01]  /*91b0*/  FFMA R4, R3, R4, R5 ;  /* 0x0000000403047223 */ /* 0x000fe20000000005 */
[----:B0-----:R-:W-:Y:S06]  /*91c0*/  @!P0 BRA `(.L_x_160) ;  /* 0x0000000000148947 */ /* 0x001fec0003800000 */
[----:B------:R-:W-:Y:S02]  /*91d0*/  HFMA2 R21, -RZ, RZ, 0, 0 ;  /* 0x00000000ff157431 */ /* 0x000fe400000001ff */
[----:B------:R-:W-:Y:S01]  /*91e0*/  FADD R4, |R0|, -RZ ;  /* 0x800000ff00047221 */ /* 0x000fe20000000200 */
[----:B------:R-:W-:Y:S01]  /*91f0*/  IMAD.MOV.U32 R5, RZ, RZ, 0x453b8000 ;  /* 0x453b8000ff057424 */ /* 0x000fe200078e00ff */
[----:B------:R-:W-:-:S07]  /*9200*/  MOV R20, 0x9220 ;  /* 0x0000922000147802 */ /* 0x000fce0000000f00 */
[----:B---3--:R-:W-:Y:S05]  /*9210*/  CALL.REL.NOINC `($__internal_2_$__cuda_sm3x_div_rn_noftz_f32_slowpath) ;  /* 0x0000001800a47944 */ /* 0x008fea0003c00000 */
.L_x_160:
[----:B------:R-:W-:Y:S05]  /*9220*/  BSYNC.RECONVERGENT B6 ;  /* 0x0000000000067941 */ /* 0x000fea0003800200 */
.L_x_159:
[----:B------:R-:W0:Y:S02]  /*9230*/  F2F.F64.F32 R4, R4 ;  /* 0x0000000400047310 */ /* 0x000e240000201800 */
[----:B0-----:R-:W-:-:S10]  /*9240*/  DMUL R26, R4, |R26| ;  /* 0x4000001a041a7228 */ /* 0x001fd40000000000 */
[----:B------:R-:W0:Y:S02]  /*9250*/  F2F.F32.F64 R26, R26 ;  /* 0x0000001a001a7310 */ /* 0x000e240000301000 */
[----:B0-----:R-:W-:-:S13]  /*9260*/  FSETP.GEU.AND P0, PT, |R19|, R26, PT ;  /* 0x0000001a1300720b */ /* 0x001fda0003f0e200 */
[----:B------:R-:W-:Y:S05]  /*9270*/  @P0 BRA `(.L_x_161) ;  /* 0x00000000008c0947 */ /* 0x000fea0003800000 */
[----:B------:R-:W-:Y:S01]  /*9280*/  FMUL R3, |R19|, 6000 ;  /* 0x45bb800013037820 */ /* 0x000fe20000400200 */
[----:B------:R-:W-:Y:S03]  /*9290*/  BSSY.RECONVERGENT B6, `(.L_x_162) ;  /* 0x000000e000067945 */ /* 0x000fe60003800200 */
[----:B------:R-:W-:-:S04]  /*92a0*/  FFMA R4, R18, R18, R3 ;  /* 0x0000001212047223 */ /* 0x000fc80000000003 */
[----:B------:R-:W-:Y:S01]  /*92b0*/  VIADD R0, R4, 0xf3000000 ;  /* 0xf300000004007836 */ /* 0x000fe20000000000 */
[----:B------:R0:W1:Y:S04]  /*92c0*/  MUFU.RSQ R5, R4 ;  /* 0x0000000400057308 */ /* 0x0000680000001400 */
[----:B------:R-:W-:-:S13]  /*92d0*/  ISETP.GT.U32.AND P0, PT, R0, 0x727fffff, PT ;  /* 0x727fffff0000780c */ /* 0x000fda0003f04070 */
[----:B01----:R-:W-:Y:S05]  /*92e0*/  @!P0 BRA `(.L_x_163) ;  /* 0x0000000000108947 */ /* 0x003fea0003800000 */
[----:B------:R-:W-:Y:S01]  /*92f0*/  MOV R20, 0x9320 ;  /* 0x0000932000147802 */ /* 0x000fe20000000f00 */
[----:B------:R-:W-:-:S07]  /*9300*/  IMAD.MOV.U32 R21, RZ, RZ, 0x0 ;  /* 0x00000000ff157424 */ /* 0x000fce00078e00ff */
[----:B---3--:R-:W-:Y:S05]  /*9310*/  CALL.REL.NOINC `($__internal_1_$__cuda_sm20_sqrt_rn_f32_slowpath) ;  /* 0x0000001400f87944 */ /* 0x008fea0003c00000 */
[----:B------:R-:W-:Y:S05]  /*9320*/  BRA `(.L_x_164) ;  /* 0x0000000000107947 */ /* 0x000fea0003800000 */
.L_x_163:
[----:B------:R-:W-:Y:S01]  /*9330*/  FMUL.FTZ R3, R4, R5 ;  /* 0x0000000504037220 */ /* 0x000fe20000410000 */
[----:B------:R-:W-:-:S03]  /*9340*/  FMUL.FTZ R0, R5, 0.5 ;  /* 0x3f00000005007820 */ /* 0x000fc60000410000 */
[----:B------:R-:W-:-:S04]  /*9350*/  FFMA R4, -R3, R3, R4 ;  /* 0x0000000303047223 */ /* 0x000fc80000000104 */
[----:B------:R-:W-:-:S07]  /*9360*/  FFMA R4, R4, R0, R3 ;  /* 0x0000000004047223 */ /* 0x000fce0000000003 */
.L_x_164:
[----:B------:R-:W-:Y:S05]  /*9370*/  BSYNC.RECONVERGENT B6 ;  /* 0x0000000000067941 */ /* 0x000fea0003800200 */
.L_x_162:
[----:B------:R-:W-:Y:S01]  /*9380*/  MOV R27, 0x39aec33e ;  /* 0x39aec33e001b7802 */ /* 0x000fe20000000f00 */
[----:B------:R-:W-:Y:S01]  /*9390*/  FADD R4, R4, -|R18| ;  /* 0xc000001204047221 */ /* 0x000fe20000000000 */
[----:B------:R-:W-:Y:S01]  /*93a0*/  IMAD.MOV.U32 R0, RZ, RZ, 0x453b8000 ;  /* 0x453b8000ff007424 */ /* 0x000fe200078e00ff */
[----:B------:R-:W-:Y:S02]  /*93b0*/  BSSY.RECONVERGENT B6, `(.L_x_165) ;  /* 0x000000d000067945 */ /* 0x000fe40003800200 */
[----:B------:R-:W0:Y:S01]  /*93c0*/  FCHK P0, R4, 3000 ;  /* 0x453b800004007902 */ /* 0x000e220000000000 */
[----:B------:R-:W-:-:S04]  /*93d0*/  FFMA R0, R27, -R0, 1 ;  /* 0x3f8000001b007423 */ /* 0x000fc80000000800 */
[----:B------:R-:W-:-:S04]  /*93e0*/  FFMA R27, R0, R27, 0.00033333332976326346397 ;  /* 0x39aec33e001b7423 */ /* 0x000fc8000000001b */
[----:B------:R-:W-:-:S04]  /*93f0*/  FFMA R3, R27, R4, RZ ;  /* 0x000000041b037223 */ /* 0x000fc800000000ff */
[----:B------:R-:W-:-:S04]  /*9400*/  FFMA R0, R3, -3000, R4 ;  /* 0xc53b800003007823 */ /* 0x000fc80000000004 */
[----:B------:R-:W-:Y:S01]  /*9410*/  FFMA R27, R27, R0, R3 ;  /* 0x000000001b1b7223 */ /* 0x000fe20000000003 */
[----:B0-----:R-:W-:Y:S06]  /*9420*/  @!P0 BRA `(.L_x_166) ;  /* 0x0000000000148947 */ /* 0x001fec0003800000 */
[----:B------:R-:W-:Y:S02]  /*9430*/  HFMA2 R21, -RZ, RZ, 0, 0 ;  /* 0x00000000ff157431 */ /* 0x000fe400000001ff */
[----:B------:R-:W-:Y:S01]  /*9440*/  IMAD.MOV.U32 R5, RZ, RZ, 0x453b8000 ;  /* 0x453b8000ff057424 */ /* 0x000fe200078e00ff */
[----:B------:R-:W-:-:S07]  /*9450*/  MOV R20, 0x9470 ;  /* 0x0000947000147802 */ /* 0x000fce0000000f00 */
[----:B---3--:R-:W-:Y:S05]  /*9460*/  CALL.REL.NOINC `($__internal_2_$__cuda_sm3x_div_rn_noftz_f32_slowpath) ;  /* 0x0000001800107944 */ /* 0x008fea0003c00000 */
[----:B------:R-:W-:-:S07]  /*9470*/  IMAD.MOV.U32 R27, RZ, RZ, R4 ;  /* 0x000000ffff1b7224 */ /* 0x000fce00078e0004 */
.L_x_166:
[----:B------:R-:W-:Y:S05]  /*9480*/  BSYNC.RECONVERGENT B6 ;  /* 0x0000000000067941 */ /* 0x000fea0003800200 */
.L_x_165:
[----:B------:R-:W-:Y:S01]  /*9490*/  MOV R17, RZ ;  /* 0x000000ff00117202 */ /* 0x000fe20000000f00 */
[----:B------:R-:W-:Y:S06]  /*94a0*/  BRA `(.L_x_154) ;  /* 0x0000000400187947 */ /* 0x000fec0003800000 */
.L_x_161:
        /* <DEDUP_REMOVED lines=14> */
[----:B------:R-:W-:Y:S02]  /*9590*/  HFMA2 R5, -RZ, RZ, 5.73046875, -0.0 ;  /* 0x45bb8000ff057431 */ /* 0x000fe400000001ff */
[----:B------:R-:W-:Y:S01]  /*95a0*/  IMAD.MOV.U32 R4, RZ, RZ, R0 ;  /* 0x000000ffff047224 */ /* 0x000fe200078e0000 */
[----:B------:R-:W-:Y:S01]  /*95b0*/  MOV R20, 0x95e0 ;  /* 0x000095e000147802 */ /* 0x000fe20000000f00 */
[----:B------:R-:W-:-:S07]  /*95c0*/  IMAD.MOV.U32 R21, RZ, RZ, 0x0 ;  /* 0x00000000ff157424 */ /* 0x000fce00078e00ff */
[----:B---3--:R-:W-:Y:S05]  /*95d0*/  CALL.REL.NOINC `($__internal_2_$__cuda_sm3x_div_rn_noftz_f32_slowpath) ;  /* 0x0000001400b47944 */ /* 0x008fea0003c00000 */
.L_x_168:
[----:B------:R-:W-:Y:S05]  /*95e0*/  BSYNC.RECONVERGENT B6 ;  /* 0x0000000000067941 */ /* 0x000fea0003800200 */
.L_x_167:
[----:B------:R-:W-:Y:S01]  /*95f0*/  IADD3 R0, PT, PT, R4, -0xd000000, RZ ;  /* 0xf300000004007810 */ /* 0x000fe20007ffe0ff */
[----:B------:R0:W1:Y:S01]  /*9600*/  MUFU.RSQ R5, R4 ;  /* 0x0000000400057308 */ /* 0x0000620000001400 */
[----:B------:R-:W-:Y:S02]  /*9610*/  BSSY.RECONVERGENT B6, `(.L_x_169) ;  /* 0x000000b000067945 */ /* 0x000fe40003800200 */
[----:B------:R-:W-:-:S13]  /*9620*/  ISETP.GT.U32.AND P0, PT, R0, 0x727fffff, PT ;  /* 0x727fffff0000780c */ /* 0x000fda0003f04070 */
[----:B0-----:R-:W-:Y:S05]  /*9630*/  @!P0 BRA `(.L_x_170) ;  /* 0x0000000000108947 */ /* 0x001fea0003800000 */
[----:B------:R-:W-:Y:S01]  /*9640*/  MOV R20, 0x9670 ;  /* 0x0000967000147802 */ /* 0x000fe20000000f00 */
[----:B------:R-:W-:-:S07]  /*9650*/  IMAD.MOV.U32 R21, RZ, RZ, 0x0 ;  /* 0x00000000ff157424 */ /* 0x000fce00078e00ff */
[----:B-1-3--:R-:W-:Y:S05]  /*9660*/  CALL.REL.NOINC `($__internal_1_$__cuda_sm20_sqrt_rn_f32_slowpath) ;  /* 0x0000001400247944 */ /* 0x00afea0003c00000 */
[----:B------:R-:W-:Y:S05]  /*9670*/  BRA `(.L_x_171) ;  /* 0x0000000000107947 */ /* 0x000fea0003800000 */
.L_x_170:
[C---:B-1----:R-:W-:Y:S01]  /*9680*/  FMUL.FTZ R3, R5.reuse, R4 ;  /* 0x0000000405037220 */ /* 0x042fe20000410000 */
[----:B------:R-:W-:-:S03]  /*9690*/  FMUL.FTZ R0, R5, 0.5 ;  /* 0x3f00000005007820 */ /* 0x000fc60000410000 */
[----:B------:R-:W-:-:S04]  /*96a0*/  FFMA R4, -R3, R3, R4 ;  /* 0x0000000303047223 */ /* 0x000fc80000000104 */
[----:B------:R-:W-:-:S07]  /*96b0*/  FFMA R4, R4, R0, R3 ;  /* 0x0000000004047223 */ /* 0x000fce0000000003 */
.L_x_171:
[----:B------:R-:W-:Y:S05]  /*96c0*/  BSYNC.RECONVERGENT B6 ;  /* 0x0000000000067941 */ /* 0x000fea0003800200 */
.L_x_169:
[----:B------:R-:W-:Y:S01]  /*96d0*/  MOV R3, 0x39aec33e ;  /* 0x39aec33e00037802 */ /* 0x000fe20000000f00 */
        /* <DEDUP_REMOVED lines=10> */
[----:B------:R-:W-:Y:S01]  /*9780*/  HFMA2 R21, -RZ, RZ, 0, 0 ;  /* 0x00000000ff157431 */ /* 0x000fe200000001ff */
[----:B------:R-:W-:Y:S01]  /*9790*/  MOV R4, R0 ;  /* 0x0000000000047202 */ /* 0x000fe20000000f00 */
[----:B------:R-:W-:Y:S01]  /*97a0*/  IMAD.MOV.U32 R5, RZ, RZ, 0x453b8000 ;  /* 0x453b8000ff057424 */ /* 0x000fe200078e00ff */
[----:B------:R-:W-:-:S07]  /*97b0*/  MOV R20, 0x97d0 ;  /* 0x000097d000147802 */ /* 0x000fce0000000f00 */
[----:B---3--:R-:W-:Y:S05]  /*97c0*/  CALL.REL.NOINC `($__internal_2_$__cuda_sm3x_div_rn_noftz_f32_slowpath) ;  /* 0x0000001400387944 */ /* 0x008fea0003c00000 */
.L_x_173:
[----:B------:R-:W-:Y:S05]  /*97d0*/  BSYNC.RECONVERGENT B6 ;  /* 0x0000000000067941 */ /* 0x000fea0003800200 */
.L_x_172:
        /* <DEDUP_REMOVED lines=18> */
.L_x_174:
[----:B------:R-:W-:Y:S05]  /*9900*/  BSYNC.RECONVERGENT B6 ;  /* 0x0000000000067941 */ /* 0x000fea0003800200 */
.L_x_154:
[----:B------:R-:W-:Y:S05]  /*9910*/  BSYNC.RELIABLE B7 ;  /* 0x0000000000077941 */ /* 0x000fea0003800100 */
.L_x_143:
[----:B------:R-:W-:Y:S01]  /*9920*/  FFMA R0, R27, 3000, |R18| ;  /* 0x453b80001b007823 */ /* 0x000fe20000000412 */
[----:B------:R-:W-:Y:S04]  /*9930*/  BSSY.RECONVERGENT B7, `(.L_x_175) ;  /* 0x0000028000077945 */ /* 0x000fe80003800200 */
[----:B------:R-:W-:Y:S02]  /*9940*/  FSETP.GT.AND P0, PT, R0, 3000, PT ;  /* 0x453b80000000780b */ /* 0x000fe40003f04000 */
[----:B------:R-:W-:-:S11]  /*9950*/  MOV R0, RZ ;  /* 0x000000ff00007202 */ /* 0x000fd60000000f00 */
[----:B------:R-:W-:Y:S05]  /*9960*/  @!P0 BRA `(.L_x_176) ;  /* 0x0000000000908947 */ /* 0x000fea0003800000 */
[----:B------:R-:W-:Y:S02]  /*9970*/  HFMA2 R0, -RZ, RZ, 5.73046875, -0.0 ;  /* 0x45bb8000ff007431 */ /* 0x000fe400000001ff */
[----:B------:R-:W-:Y:S01]  /*9980*/  IMAD.MOV.U32 R3, RZ, RZ, 0x392ec33e ;  /* 0x392ec33eff037424 */ /* 0x000fe200078e00ff */
[----:B------:R-:W-:Y:S03]  /*9990*/  BSSY.RECONVERGENT B6, `(.L_x_177) ;  /* 0x000000e000067945 */ /* 0x000fe60003800200 */
[----:B------:R-:W-:Y:S01]  /*99a0*/  FFMA R4, R3, -R0, 1 ;  /* 0x3f80000003047423 */ /* 0x000fe20000000800 */
[----:B------:R-:W-:-:S03]  /*99b0*/  FFMA R0, -R18, R18, 9000000 ;  /* 0x4b09544012007423 */ /* 0x000fc60000000112 */
[----:B------:R-:W-:Y:S01]  /*99c0*/  FFMA R3, R4, R3, 0.00016666666488163173199 ;  /* 0x392ec33e04037423 */ /* 0x000fe20000000003 */
        /* <DEDUP_REMOVED lines=10> */
.L_x_178:
[----:B------:R-:W-:Y:S05]  /*9a70*/  BSYNC.RECONVERGENT B6 ;  /* 0x0000000000067941 */ /* 0x000fea0003800200 */
.L_x_177:
[----:B------:R-:W-:Y:S01]  /*9a80*/  FADD R4, R4, 1500 ;  /* 0x44bb800004047421 */ /* 0x000fe20000000000 */
[----:B------:R-:W-:Y:S01]  /*9a90*/  MOV R0, 0x39aec33e ;  /* 0x39aec33e00007802 */ /* 0x000fe20000000f00 */
[----:B------:R-:W-:Y:S01]  /*9aa0*/  IMAD.MOV.U32 R3, RZ, RZ, 0x453b8000 ;  /* 0x453b8000ff037424 */ /* 0x000fe200078e00ff */
[----:B------:R-:W-:Y:S01]  /*9ab0*/  BSSY.RECONVERGENT B6, `(.L_x_179) ;  /* 0x000000e000067945 */ /* 0x000fe20003800200 */
[----:B------:R-:W-:Y:S02]  /*9ac0*/  FADD R19, -R4, |R19| ;  /* 0x4000001304137221 */ /* 0x000fe40000000100 */
[----:B------:R-:W-:Y:S02]  /*9ad0*/  FFMA R3, R0, -R3, 1 ;  /* 0x3f80000000037423 */ /* 0x000fe40000000803 */
[----:B------:R-:W0:Y:S02]  /*9ae0*/  FCHK P0, R19, 3000 ;  /* 0x453b800013007902 */ /* 0x000e240000000000 */
[----:B------:R-:W-:-:S04]  /*9af0*/  FFMA R4, R3, R0, 0.00033333332976326346397 ;  /* 0x39aec33e03047423 */ /* 0x000fc80000000000 */
        /* <DEDUP_REMOVED lines=9> */
.L_x_180:
[----:B------:R-:W-:Y:S05]  /*9b90*/  BSYNC.RECONVERGENT B6 ;  /* 0x0000000000067941 */ /* 0x000fea0003800200 */
.L_x_179:
[----:B------:R-:W-:-:S07]  /*9ba0*/  IMAD.MOV.U32 R0, RZ, RZ, R4 ;  /* 0x000000ffff007224 */ /* 0x000fce00078e0004 */
.L_x_176:
[----:B------:R-:W-:Y:S05]  /*9bb0*/  BSYNC.RECONVERGENT B7 ;  /* 0x0000000000077941 */ /* 0x000fea0003800200 */
.L_x_175:
[----:B------:R-:W0:Y:S01]  /*9bc0*/  F2F.F64.F32 R18, |R18| ;  /* 0x4000001200127310 */ /* 0x000e220000201800 */
[----:B------:R-:W-:Y:S01]  /*9bd0*/  FSETP.GT.AND P0, PT, R0, 0.025000000372529029846, PT ;  /* 0x3ccccccd0000780b */ /* 0x000fe20003f04000 */
[----:B0-----:R-:W-:-:S12]  /*9be0*/  DADD R4, R18, 150 ;  /* 0x4062c00012047429 */ /* 0x001fd80000000000 */
[----:B------:R-:W-:-:S14]  /*9bf0*/  DSETP.LEU.OR P0, PT, R4, 3000, !P0 ;  /* 0x40a770000400742a */ /* 0x000fdc000470b400 */
[----:B------:R-:W-:-:S05]  /*9c00*/  @!P0 FADD R3, R0, R17 ;  /* 0x0000001100038221 */ /* 0x000fca0000000000 */
[----:B------:R1:W-:Y:S01]  /*9c10*/  @!P0 STL [R2], R3 ;  /* 0x0000000302008387 */ /* 0x0003e20000100800 */
[----:B------:R-:W-:Y:S05]  /*9c20*/  @!P0 BRA `(.L_x_139) ;  /* 0x00000004000c8947 */ /* 0x000fea0003800000 */
[----:B------:R-:W-:-:S04]  /*9c30*/  FSETP.NEU.AND P0, PT, R17, RZ, PT ;  /* 0x000000ff1100720b */ /* 0x000fc80003f0d000 */
[----:B------:R-:W-:-:S13]  /*9c40*/  FSETP.GEU.OR P0, PT, R27, 0.025000000372529029846, P0 ;  /* 0x3ccccccd1b00780b */ /* 0x000fda000070e400 */
[----:B------:R2:W-:Y:S01]  /*9c50*/  @!P0 STL [R2], R27 ;  /* 0x0000001b02008387 */ /* 0x0005e20000100800 */
[----:B------:R-:W-:Y:S05]  /*9c60*/  @!P0 BRA `(.L_x_139) ;  /* 0x0000000000fc8947 */ /* 0x000fea0003800000 */
[----:B------:R-:W-:-:S04]  /*9c70*/  FSETP.GT.AND P0, PT, R17, RZ, PT ;  /* 0x000000ff1100720b */ /* 0x000fc80003f04000 */
[----:B------:R-:W-:-:S13]  /*9c80*/  FSETP.GEU.OR P0, PT, R27, 0.025000000372529029846, !P0 ;  /* 0x3ccccccd1b00780b */ /* 0x000fda000470e400 */
[----:B------:R4:W-:Y:S01]  /*9c90*/  @!P0 STL [R2], R17 ;  /* 0x0000001102008387 */ /* 0x0009e20000100800 */
[----:B------:R-:W-:Y:S05]  /*9ca0*/  @!P0 BRA `(.L_x_139) ;  /* 0x0000000000ec8947 */ /* 0x000fea0003800000 */
[----:B------:R-:W0:Y:S01]  /*9cb0*/  MUFU.RCP64H R5, 1.0999994277954101562 ;  /* 0x3ff1999900057908 */ /* 0x000e220000001800 */
[----:B------:R-:W-:Y:S01]  /*9cc0*/  HFMA2 R4, -RZ, RZ, 0, 5.9604644775390625e-08 ;  /* 0x00000001ff047431 */ /* 0x000fe200000001ff */
[----:B------:R-:W-:Y:S01]  /*9cd0*/  MOV R10, 0x9999999a ;  /* 0x9999999a000a7802 */ /* 0x000fe20000000f00 */
[----:B------:R-:W-:Y:S01]  /*9ce0*/  IMAD.MOV.U32 R11, RZ, RZ, 0x3ff19999 ;  /* 0x3ff19999ff0b7424 */ /* 0x000fe200078e00ff */
[----:B------:R-:W-:Y:S04]  /*9cf0*/  BSSY.RECONVERGENT B6, `(.L_x_181) ;  /* 0x0000016000067945 */ /* 0x000fe80003800200 */
[----:B------:R-:W-:Y:S01]  /*9d00*/  F2F.F64.F32 R18, R27 ;  /* 0x0000001b00127310 */ /* 0x000fe20000201800 */
[----:B0-----:R-:W-:-:S08]  /*9d10*/  DFMA R6, R4, -R10, 1 ;  /* 0x3ff000000406742b */ /* 0x001fd0000000080a */
[----:B------:R-:W-:-:S08]  /*9d20*/  DFMA R6, R6, R6, R6 ;  /* 0x000000060606722b */ /* 0x000fd00000000006 */
[----:B------:R-:W-:Y:S02]  /*9d30*/  DFMA R4, R4, R6, R4 ;  /* 0x000000060404722b */ /* 0x000fe40000000004 */
[----:B------:R-:W0:Y:S06]  /*9d40*/  F2F.F64.F32 R6, R0 ;  /* 0x0000000000067310 */ /* 0x000e2c0000201800 */
[----:B------:R-:W-:-:S08]  /*9d50*/  DFMA R8, R4, -R10, 1 ;  /* 0x3ff000000408742b */ /* 0x000fd0000000080a */
[----:B------:R-:W-:Y:S01]  /*9d60*/  DFMA R4, R4, R8, R4 ;  /* 0x000000080404722b */ /* 0x000fe20000000004 */
[----:B0-----:R-:W-:-:S07]  /*9d70*/  FSETP.GEU.AND P1, PT, |R7|, 6.5827683646048100446e-37, PT ;  /* 0x036000000700780b */ /* 0x001fce0003f2e200 */
[----:B------:R-:W-:-:S08]  /*9d80*/  DMUL R8, R6, R4 ;  /* 0x0000000406087228 */ /* 0x000fd00000000000 */
[----:B------:R-:W-:-:S08]  /*9d90*/  DFMA R10, R8, -R10, R6 ;  /* 0x8000000a080a722b */ /* 0x000fd00000000006 */
[----:B------:R-:W-:-:S10]  /*9da0*/  DFMA R4, R4, R10, R8 ;  /* 0x0000000a0404722b */ /* 0x000fd40000000008 */
[----:B-1----:R-:W-:-:S05]  /*9db0*/  FFMA R3, RZ, 1.8874999284744262695, R5 ;  /* 0x3ff19999ff037823 */ /* 0x002fca0000000005 */
[----:B------:R-:W-:-:S13]  /*9dc0*/  FSETP.GT.AND P0, PT, |R3|, 1.469367938527859385e-39, PT ;  /* 0x001000000300780b */ /* 0x000fda0003f04200 */
[----:B------:R-:W-:Y:S05]  /*9dd0*/  @P0 BRA P1, `(.L_x_182) ;  /* 0x00000000001c0947 */ /* 0x000fea0000800000 */
[----:B------:R-:W-:Y:S01]  /*9de0*/  IMAD.MOV.U32 R4, RZ, RZ, R6 ;  /* 0x000000ffff047224 */ /* 0x000fe200078e0006 */
[----:B------:R-:W-:Y:S01]  /*9df0*/  MOV R5, R7 ;  /* 0x0000000700057202 */ /* 0x000fe20000000f00 */
[----:B------:R-:W-:Y:S01]  /*9e00*/  IMAD.MOV.U32 R6, RZ, RZ, -0x66666666 ;  /* 0x9999999aff067424 */ /* 0x000fe200078e00ff */
[----:B------:R-:W-:Y:S01]  /*9e10*/  MOV R7, 0x3ff19999 ;  /* 0x3ff1999900077802 */ /* 0x000fe20000000f00 */
[----:B------:R-:W-:Y:S01]  /*9e20*/  IMAD.MOV.U32 R21, RZ, RZ, 0x0 ;  /* 0x00000000ff157424 */ /* 0x000fe200078e00ff */
[----:B------:R-:W-:-:S07]  /*9e30*/  MOV R20, 0x9e50 ;  /* 0x00009e5000147802 */ /* 0x000fce0000000f00 */
[----:B--234-:R-:W-:Y:S05]  /*9e40*/  CALL.REL.NOINC `($__internal_0_$__cuda_sm20_div_rn_f64_full) ;  /* 0x0000000000d07944 */ /* 0x01cfea0003c00000 */
.L_x_182:
[----:B------:R-:W-:Y:S05]  /*9e50*/  BSYNC.RECONVERGENT B6 ;  /* 0x0000000000067941 */ /* 0x000fea0003800200 */
.L_x_181:
[----:B------:R-:W0:Y:S01]  /*9e60*/  MUFU.RCP64H R7, 1.0999994277954101562 ;  /* 0x3ff1999900077908 */ /* 0x000e220000001800 */
[----:B------:R-:W-:Y:S01]  /*9e70*/  HFMA2 R6, -RZ, RZ, 0, 5.9604644775390625e-08 ;  /* 0x00000001ff067431 */ /* 0x000fe200000001ff */
[----:B------:R-:W-:Y:S01]  /*9e80*/  MOV R10, 0x9999999a ;  /* 0x9999999a000a7802 */ /* 0x000fe20000000f00 */
[----:B------:R-:W-:Y:S01]  /*9e90*/  IMAD.MOV.U32 R11, RZ, RZ, 0x3ff19999 ;  /* 0x3ff19999ff0b7424 */ /* 0x000fe200078e00ff */
[----:B------:R-:W-:Y:S01]  /*9ea0*/  BSSY.RECONVERGENT B6, `(.L_x_183) ;  /* 0x0000018000067945 */ /* 0x000fe20003800200 */
[----:B------:R-:W-:-:S04]  /*9eb0*/  DADD R18, R18, R4 ;  /* 0x0000000012127229 */ /* 0x000fc80000000004 */
        /* <DEDUP_REMOVED lines=10> */
[----:B------:R-:W-:-:S05]  /*9f60*/  FFMA R0, RZ, 1.8874999284744262695, R7 ;  /* 0x3ff19999ff007823 */ /* 0x000fca0000000007 */
        /* <DEDUP_REMOVED lines=9> */
[----:B------:R-:W-:Y:S01]  /*a000*/  MOV R6, R4 ;  /* 0x0000000400067202 */ /* 0x000fe20000000f00 */
[----:B------:R-:W-:-:S07]  /*a010*/  IMAD.MOV.U32 R7, RZ, RZ, R5 ;  /* 0x000000ffff077224 */ /* 0x000fce00078e0005 */
.L_x_184:
[----:B------:R-:W-:Y:S05]  /*a020*/  BSYNC.RECONVERGENT B6 ;  /* 0x0000000000067941 */ /* 0x000fea0003800200 */
.L_x_183:
[----:B------:R-:W-:-:S10]  /*a030*/  DADD R18, R18, R6 ;  /* 0x0000000012127229 */ /* 0x000fd40000000006 */
[----:B------:R-:W0:Y:S02]  /*a040*/  F2F.F32.F64 R19, R18 ;  /* 0x0000001200137310 */ /* 0x000e240000301000 */
[----:B0-----:R0:W-:Y:S02]  /*a050*/  STL [R2], R19 ;  /* 0x0000001302007387 */ /* 0x0011e40000100800 */
.L_x_139:
[----:B------:R-:W-:Y:S05]  /*a060*/  BSYNC.RECONVERGENT B8 ;  /* 0x0000000000087941 */ /* 0x000fea0003800200 */
.L_x_138:
[----:B------:R-:W5:Y:S01]  /*a070*/  LDL R20, [R1+0x14] ;  /* 0x0000140001147983 */ /* 0x000f620000100800 */
[----:B------:R0:W-:Y:S05]  /*a080*/  BMOV.32 B6, R23 ;  /* 0x0000001706007356 */ /* 0x0001ea0000000000 */
[----:B------:R-:W5:Y:S01]  /*a090*/  LDL R21, [R1+0x18] ;  /* 0x0000180001157983 */ /* 0x000f620000100800 */
[----:B------:R0:W-:Y:S05]  /*a0a0*/  BMOV.32 B7, R24 ;  /* 0x0000001807007356 */ /* 0x0001ea0000000000 */
[----:B------:R0:W-:Y:S05]  /*a0b0*/  BMOV.32 B8, R25 ;  /* 0x0000001908007356 */ /* 0x0001ea0000000000 */
[----:B01234-:R-:W5:Y:S04]  /*a0c0*/  LDL R2, [R1] ;  /* 0x0000000001027983 */ /* 0x01ff680000100800 */
[----:B------:R-:W5:Y:S04]  /*a0d0*/  LDL R16, [R1+0x4] ;  /* 0x0000040001107983 */ /* 0x000f680000100800 */
        /* <DEDUP_REMOVED lines=8> */
[----:B------:R0:W5:Y:S02]  /*a160*/  LDL R27, [R1+0x30] ;  /* 0x00003000011b7983 */ /* 0x0001640000100800 */
[----:B0-----:R-:W-:Y:S01]  /*a170*/  IADD3 R1, PT, PT, R1, 0x38, RZ ;  /* 0x0000003801017810 */ /* 0x001fe20007ffe0ff */
[----:B-----5:R-:W-:Y:S06]  /*a180*/  RET.REL.NODEC R20 `(_Z21calculateAllInterInfoP6PlayerP5PointP5rTypePfS5_) ;  /* 0xffffff5c149c7950 */ /* 0x020fec0003c3ffff */
        .weak           $__internal_0_$__cuda_sm20_div_rn_f64_full
        .type           $__internal_0_$__cuda_sm20_div_rn_f64_full,@function
        .size           $__internal_0_$__cuda_sm20_div_rn_f64_full,($__internal_3_$__cuda_sm20_dsqrt_rn_f64_mediumpath_v1 - $__internal_0_$__cuda_sm20_div_rn_f64_full)
$__internal_0_$__cuda_sm20_div_rn_f64_full:
[----:B------:R-:W-:Y:S01]  /*a190*/  VIADD R1, R1, 0xffffffe0 ;  /* 0xffffffe001017836 */ /* 0x000fe20000000000 */
[----:B------:R-:W-:-:S04]  /*a1a0*/  MOV R3, R5 ;  /* 0x0000000500037202 */ /* 0x000fc80000000f00 */
[----:B------:R-:W-:Y:S04]  /*a1b0*/  STL [R1+0x18], R23 ;  /* 0x0000181701007387 */ /* 0x000fe80000100800 */
[----:B------:R-:W-:Y:S04]  /*a1c0*/  STL [R1+0x14], R22 ;  /* 0x0000141601007387 */ /* 0x000fe80000100800 */
[----:B------:R-:W-:Y:S04]  /*a1d0*/  STL [R1+0x10], R19 ;  /* 0x0000101301007387 */ /* 0x000fe80000100800 */
[----:B------:R-:W-:Y:S04]  /*a1e0*/  STL [R1+0xc], R18 ;  /* 0x00000c1201007387 */ /* 0x000fe80000100800 */
[----:B------:R-:W-:Y:S04]  /*a1f0*/  STL [R1+0x8], R17 ;  /* 0x0000081101007387 */ /* 0x000fe80000100800 */
[----:B------:R-:W-:Y:S04]  /*a200*/  STL [R1+0x4], R16 ;  /* 0x0000041001007387 */ /* 0x000fe80000100800 */
[----:B------:R0:W-:Y:S02]  /*a210*/  STL [R1], R2 ;  /* 0x0000000201007387 */ /* 0x0001e40000100800 */
[----:B0-----:R-:W-:Y:S01]  /*a220*/  IMAD.MOV.U32 R2, RZ, RZ, R4 ;  /* 0x000000ffff027224 */ /* 0x001fe200078e0004 */
[C---:B------:R-:W-:Y:S01]  /*a230*/  FSETP.GEU.AND P0, PT, |R7|.reuse, 1.469367938527859385e-39, PT ;  /* 0x001000000700780b */ /* 0x040fe20003f0e200 */
[----:B------:R-:W-:Y:S01]  /*a240*/  IMAD.MOV.U32 R4, RZ, RZ, 0x1 ;  /* 0x00000001ff047424 */ /* 0x000fe200078e00ff */
[----:B------:R-:W-:Y:S01]  /*a250*/  LOP3.LUT R8, R7, 0x800fffff, RZ, 0xc0, !PT ;  /* 0x800fffff07087812 */ /* 0x000fe200078ec0ff */
[----:B------:R-:W-:Y:S01]  /*a260*/  BSSY.RECONVERGENT B0, `(.L_x_185) ;  /* 0x0000051000007945 */ /* 0x000fe20003800200 */
[----:B------:R-:W-:-:S02]  /*a270*/  FSETP.GEU.AND P2, PT, |R3|, 1.469367938527859385e-39, PT ;  /* 0x001000000300780b */ /* 0x000fc40003f4e200 */
[----:B------:R-:W-:Y:S02]  /*a280*/  LOP3.LUT R9, R8, 0x3ff00000, RZ, 0xfc, !PT ;  /* 0x3ff0000008097812 */ /* 0x000fe400078efcff */
[----:B------:R-:W-:Y:S02]  /*a290*/  MOV R8, R6 ;  /* 0x0000000600087202 */ /* 0x000fe40000000f00 */
[----:B------:R-:W-:Y:S02]  /*a2a0*/  LOP3.LUT R18, R7, 0x7ff00000, RZ, 0xc0, !PT ;  /* 0x7ff0000007127812 */ /* 0x000fe400078ec0ff */
[----:B------:R-:W-:Y:S01]  /*a2b0*/  LOP3.LUT R19, R3, 0x7ff00000, RZ, 0xc0, !PT ;  /* 0x7ff0000003137812 */ /* 0x000fe200078ec0ff */
[----:B------:R-:W-:Y:S01]  /*a2c0*/  @!P0 DMUL R8, R6, 8.98846567431157953865e+307 ;  /* 0x7fe0000006088828 */ /* 0x000fe20000000000 */
[----:B------:R-:W-:Y:S02]  /*a2d0*/  MOV R16, 0x1ca00000 ;  /* 0x1ca0000000107802 */ /* 0x000fe40000000f00 */
[-C--:B------:R-:W-:Y:S01]  /*a2e0*/  ISETP.GE.U32.AND P1, PT, R19, R18.reuse, PT ;  /* 0x000000121300720c */ /* 0x080fe20003f26070 */
[----:B------:R-:W-:Y:S01]  /*a2f0*/  IMAD.MOV.U32 R17, RZ, RZ, R19 ;  /* 0x000000ffff117224 */ /* 0x000fe200078e0013 */
[----:B------:R-:W-:Y:S01]  /*a300*/  MOV R0, R18 ;  /* 0x0000001200007202 */ /* 0x000fe20000000f00 */
[----:B------:R-:W0:Y:S04]  /*a310*/  MUFU.RCP64H R5, R9 ;  /* 0x0000000900057308 */ /* 0x000e280000001800 */
[----:B------:R-:W-:-:S04]  /*a320*/  @!P0 LOP3.LUT R0, R9, 0x7ff00000, RZ, 0xc0, !PT ;  /* 0x7ff0000009008812 */ /* 0x000fc800078ec0ff */
[----:B------:R-:W-:Y:S01]  /*a330*/  IADD3 R23, PT, PT, R0, -0x1, RZ ;  /* 0xffffffff00177810 */ /* 0x000fe20007ffe0ff */
[----:B0-----:R-:W-:-:S08]  /*a340*/  DFMA R10, R4, -R8, 1 ;  /* 0x3ff00000040a742b */ /* 0x001fd00000000808 */
[----:B------:R-:W-:-:S08]  /*a350*/  DFMA R10, R10, R10, R10 ;  /* 0x0000000a0a0a722b */ /* 0x000fd0000000000a */
[----:B------:R-:W-:Y:S01]  /*a360*/  DFMA R12, R4, R10, R4 ;  /* 0x0000000a040c722b */ /* 0x000fe20000000004 */
[----:B------:R-:W-:Y:S01]  /*a370*/  SEL R11, R16, 0x63400000, !P1 ;  /* 0x63400000100b7807 */ /* 0x000fe20004800000 */
[----:B------:R-:W-:-:S03]  /*a380*/  IMAD.MOV.U32 R10, RZ, RZ, R2 ;  /* 0x000000ffff0a7224 */ /* 0x000fc600078e0002 */
[C-C-:B------:R-:W-:Y:S02]  /*a390*/  @!P2 LOP3.LUT R4, R11.reuse, 0x80000000, R3.reuse, 0xf8, !PT ;  /* 0x800000000b04a812 */ /* 0x140fe400078ef803 */
[----:B------:R-:W-:Y:S01]  /*a3a0*/  LOP3.LUT R11, R11, 0x800fffff, R3, 0xf8, !PT ;  /* 0x800fffff0b0b7812 */ /* 0x000fe200078ef803 */
[----:B------:R-:W-:Y:S01]  /*a3b0*/  DFMA R14, R12, -R8, 1 ;  /* 0x3ff000000c0e742b */ /* 0x000fe20000000808 */
[----:B------:R-:W-:Y:S02]  /*a3c0*/  @!P2 LOP3.LUT R5, R4, 0x100000, RZ, 0xfc, !PT ;  /* 0x001000000405a812 */ /* 0x000fe400078efcff */
[----:B------:R-:W-:-:S05]  /*a3d0*/  @!P2 MOV R4, RZ ;  /* 0x000000ff0004a202 */ /* 0x000fca0000000f00 */
[----:B------:R-:W-:Y:S02]  /*a3e0*/  DFMA R14, R12, R14, R12 ;  /* 0x0000000e0c0e722b */ /* 0x000fe4000000000c */
[----:B------:R-:W-:-:S08]  /*a3f0*/  @!P2 DFMA R10, R10, 2, -R4 ;  /* 0x400000000a0aa82b */ /* 0x000fd00000000804 */
[----:B------:R-:W-:Y:S02]  /*a400*/  DMUL R4, R14, R10 ;  /* 0x0000000a0e047228 */ /* 0x000fe40000000000 */
[----:B------:R-:W-:-:S05]  /*a410*/  @!P2 LOP3.LUT R17, R11, 0x7ff00000, RZ, 0xc0, !PT ;  /* 0x7ff000000b11a812 */ /* 0x000fca00078ec0ff */
[----:B------:R-:W-:Y:S01]  /*a420*/  VIADD R22, R17, 0xffffffff ;  /* 0xffffffff11167836 */ /* 0x000fe20000000000 */
[----:B------:R-:W-:-:S04]  /*a430*/  DFMA R12, R4, -R8, R10 ;  /* 0x80000008040c722b */ /* 0x000fc8000000000a */
[----:B------:R-:W-:-:S04]  /*a440*/  ISETP.GT.U32.AND P0, PT, R22, 0x7feffffe, PT ;  /* 0x7feffffe1600780c */ /* 0x000fc80003f04070 */
[----:B------:R-:W-:Y:S01]  /*a450*/  ISETP.GT.U32.OR P0, PT, R23, 0x7feffffe, P0 ;  /* 0x7feffffe1700780c */ /* 0x000fe20000704470 */
[----:B------:R-:W-:-:S12]  /*a460*/  DFMA R12, R14, R12, R4 ;  /* 0x0000000c0e0c722b */ /* 0x000fd80000000004 */
[----:B------:R-:W-:Y:S05]  /*a470*/  @P0 BRA `(.L_x_186) ;  /* 0x0000000000680947 */ /* 0x000fea0003800000 */
[CC--:B------:R-:W-:Y:S01]  /*a480*/  VIADDMNMX R0, R19.reuse, -R18.reuse, 0xb9600000, !PT ;  /* 0xb960000013007446 */ /* 0x0c0fe20007800912 */
[----:B------:R-:W-:Y:S01]  /*a490*/  IMAD.MOV.U32 R2, RZ, RZ, RZ ;  /* 0x000000ffff027224 */ /* 0x000fe200078e00ff */
[----:B------:R-:W-:Y:S02]  /*a4a0*/  ISETP.GE.U32.AND P0, PT, R19, R18, PT ;  /* 0x000000121300720c */ /* 0x000fe40003f06070 */
[----:B------:R-:W-:Y:S02]  /*a4b0*/  VIMNMX R0, PT, PT, R0, 0x46a00000, PT ;  /* 0x46a0000000007848 */ /* 0x000fe40003fe0100 */
[----:B------:R-:W-:-:S05]  /*a4c0*/  SEL R3, R16, 0x63400000, !P0 ;  /* 0x6340000010037807 */ /* 0x000fca0004000000 */
[----:B------:R-:W-:-:S05]  /*a4d0*/  IMAD.IADD R0, R0, 0x1, -R3 ;  /* 0x0000000100007824 */ /* 0x000fca00078e0a03 */
[----:B------:R-:W-:-:S06]  /*a4e0*/  IADD3 R3, PT, PT, R0, 0x7fe00000, RZ ;  /* 0x7fe0000000037810 */ /* 0x000fcc0007ffe0ff */
[----:B------:R-:W-:-:S10]  /*a4f0*/  DMUL R4, R12, R2 ;  /* 0x000000020c047228 */ /* 0x000fd40000000000 */
[----:B------:R-:W-:-:S13]  /*a500*/  FSETP.GTU.AND P0, PT, |R5|, 1.469367938527859385e-39, PT ;  /* 0x001000000500780b */ /* 0x000fda0003f0c200 */
[----:B------:R-:W-:Y:S05]  /*a510*/  @P0 BRA `(.L_x_187) ;  /* 0x0000000000940947 */ /* 0x000fea0003800000 */
[----:B------:R-:W-:Y:S01]  /*a520*/  DFMA R8, R12, -R8, R10 ;  /* 0x800000080c08722b */ /* 0x000fe2000000000a */
[----:B------:R-:W-:-:S09]  /*a530*/  MOV R2, RZ ;  /* 0x000000ff00027202 */ /* 0x000fd20000000f00 */
[C---:B------:R-:W-:Y:S02]  /*a540*/  FSETP.NEU.AND P0, PT, R9.reuse, RZ, PT ;  /* 0x000000ff0900720b */ /* 0x040fe40003f0d000 */
[----:B------:R-:W-:-:S04]  /*a550*/  LOP3.LUT R11, R9, 0x80000000, R7, 0x48, !PT ;  /* 0x80000000090b7812 */ /* 0x000fc800078e4807 */
[----:B------:R-:W-:-:S07]  /*a560*/  LOP3.LUT R3, R11, R3, RZ, 0xfc, !PT ;  /* 0x000000030b037212 */ /* 0x000fce00078efcff */
[----:B------:R-:W-:Y:S05]  /*a570*/  @!P0 BRA `(.L_x_187) ;  /* 0x00000000007c8947 */ /* 0x000fea0003800000 */
[----:B------:R-:W-:Y:S01]  /*a580*/  IMAD.MOV R7, RZ, RZ, -R0 ;  /* 0x000000ffff077224 */ /* 0x000fe200078e0a00 */
[----:B------:R-:W-:Y:S01]  /*a590*/  MOV R6, RZ ;  /* 0x000000ff00067202 */ /* 0x000fe20000000f00 */
[----:B------:R-:W-:-:S05]  /*a5a0*/  DMUL.RP R2, R12, R2 ;  /* 0x000000020c027228 */ /* 0x000fca0000008000 */
[----:B------:R-:W-:-:S05]  /*a5b0*/  DFMA R6, R4, -R6, R12 ;  /* 0x800000060406722b */ /* 0x000fca000000000c */
[----:B------:R-:W-:Y:S02]  /*a5c0*/  LOP3.LUT R11, R3, R11, RZ, 0x3c, !PT ;  /* 0x0000000b030b7212 */ /* 0x000fe400078e3cff */
[----:B------:R-:W-:-:S04]  /*a5d0*/  IADD3 R6, PT, PT, -R0, -0x43300000, RZ ;  /* 0xbcd0000000067810 */ /* 0x000fc80007ffe1ff */
[----:B------:R-:W-:-:S04]  /*a5e0*/  FSETP.NEU.AND P0, PT, |R7|, R6, PT ;  /* 0x000000060700720b */ /* 0x000fc80003f0d200 */
[----:B------:R-:W-:Y:S02]  /*a5f0*/  FSEL R4, R2, R4, !P0 ;  /* 0x0000000402047208 */ /* 0x000fe40004000000 */
[----:B------:R-:W-:Y:S01]  /*a600*/  FSEL R5, R11, R5, !P0 ;  /* 0x000000050b057208 */ /* 0x000fe20004000000 */
[----:B------:R-:W-:Y:S06]  /*a610*/  BRA `(.L_x_187) ;  /* 0x0000000000547947 */ /* 0x000fec0003800000 */
.L_x_186:
[----:B------:R-:W-:-:S14]  /*a620*/  DSETP.NAN.AND P0, PT, R2, R2, PT ;  /* 0x000000020200722a */ /* 0x000fdc0003f08000 */
[----:B------:R-:W-:Y:S05]  /*a630*/  @P0 BRA `(.L_x_188) ;  /* 0x0000000000440947 */ /* 0x000fea0003800000 */
[----:B------:R-:W-:-:S14]  /*a640*/  DSETP.NAN.AND P0, PT, R6, R6, PT ;  /* 0x000000060600722a */ /* 0x000fdc0003f08000 */
[----:B------:R-:W-:Y:S05]  /*a650*/  @P0 BRA `(.L_x_189) ;  /* 0x0000000000300947 */ /* 0x000fea0003800000 */
[----:B------:R-:W-:Y:S01]  /*a660*/  ISETP.NE.AND P0, PT, R17, R0, PT ;  /* 0x000000001100720c */ /* 0x000fe20003f05270 */
[----:B------:R-:W-:Y:S01]  /*a670*/  IMAD.MOV.U32 R4, RZ, RZ, 0x0 ;  /* 0x00000000ff047424 */ /* 0x000fe200078e00ff */
[----:B------:R-:W-:-:S11]  /*a680*/  MOV R5, 0xfff80000 ;  /* 0xfff8000000057802 */ /* 0x000fd60000000f00 */
[----:B------:R-:W-:Y:S05]  /*a690*/  @!P0 BRA `(.L_x_187) ;  /* 0x0000000000348947 */ /* 0x000fea0003800000 */
[----:B------:R-:W-:Y:S02]  /*a6a0*/  ISETP.NE.AND P0, PT, R17, 0x7ff00000, PT ;  /* 0x7ff000001100780c */ /* 0x000fe40003f05270 */
[----:B------:R-:W-:Y:S02]  /*a6b0*/  LOP3.LUT R5, R3, 0x80000000, R7, 0x48, !PT ;  /* 0x8000000003057812 */ /* 0x000fe400078e4807 */
[----:B------:R-:W-:-:S13]  /*a6c0*/  ISETP.EQ.OR P0, PT, R0, RZ, !P0 ;  /* 0x000000ff0000720c */ /* 0x000fda0004702670 */
[----:B------:R-:W-:Y:S01]  /*a6d0*/  @P0 LOP3.LUT R0, R5, 0x7ff00000, RZ, 0xfc, !PT ;  /* 0x7ff0000005000812 */ /* 0x000fe200078efcff */
[----:B------:R-:W-:Y:S01]  /*a6e0*/  @!P0 IMAD.MOV.U32 R4, RZ, RZ, RZ ;  /* 0x000000ffff048224 */ /* 0x000fe200078e00ff */
[----:B------:R-:W-:-:S03]  /*a6f0*/  @P0 MOV R4, RZ ;  /* 0x000000ff00040202 */ /* 0x000fc60000000f00 */
[----:B------:R-:W-:Y:S01]  /*a700*/  @P0 IMAD.MOV.U32 R5, RZ, RZ, R0 ;  /* 0x000000ffff050224 */ /* 0x000fe200078e0000 */
[----:B------:R-:W-:Y:S06]  /*a710*/  BRA `(.L_x_187) ;  /* 0x0000000000147947 */ /* 0x000fec0003800000 */
.L_x_189:
[----:B------:R-:W-:Y:S02]  /*a720*/  LOP3.LUT R5, R7, 0x80000, RZ, 0xfc, !PT ;  /* 0x0008000007057812 */ /* 0x000fe400078efcff */
[----:B------:R-:W-:Y:S01]  /*a730*/  MOV R4, R6 ;  /* 0x0000000600047202 */ /* 0x000fe20000000f00 */
[----:B------:R-:W-:Y:S06]  /*a740*/  BRA `(.L_x_187) ;  /* 0x0000000000087947 */ /* 0x000fec0003800000 */
.L_x_188:
[----:B------:R-:W-:Y:S01]  /*a750*/  LOP3.LUT R5, R3, 0x80000, RZ, 0xfc, !PT ;  /* 0x0008000003057812 */ /* 0x000fe200078efcff */
[----:B------:R-:W-:-:S07]  /*a760*/  IMAD.MOV.U32 R4, RZ, RZ, R2 ;  /* 0x000000ffff047224 */ /* 0x000fce00078e0002 */
.L_x_187:
[----:B------:R-:W-:Y:S05]  /*a770*/  BSYNC.RECONVERGENT B0 ;  /* 0x0000000000007941 */ /* 0x000fea0003800200 */
.L_x_185:
[----:B------:R-:W2:Y:S04]  /*a780*/  LDL R2, [R1] ;  /* 0x0000000001027983 */ /* 0x000ea80000100800 */
[----:B------:R-:W2:Y:S04]  /*a790*/  LDL R16, [R1+0x4] ;  /* 0x0000040001107983 */ /* 0x000ea80000100800 */
[----:B------:R-:W2:Y:S04]  /*a7a0*/  LDL R17, [R1+0x8] ;  /* 0x0000080001117983 */ /* 0x000ea80000100800 */
[----:B------:R-:W2:Y:S04]  /*a7b0*/  LDL R18, [R1+0xc] ;  /* 0x00000c0001127983 */ /* 0x000ea80000100800 */
[----:B------:R-:W2:Y:S04]  /*a7c0*/  LDL R19, [R1+0x10] ;  /* 0x0000100001137983 */ /* 0x000ea80000100800 */
[----:B------:R-:W2:Y:S04]  /*a7d0*/  LDL R22, [R1+0x14] ;  /* 0x0000140001167983 */ /* 0x000ea80000100800 */
[----:B------:R0:W2:Y:S02]  /*a7e0*/  LDL R23, [R1+0x18] ;  /* 0x0000180001177983 */ /* 0x0000a40000100800 */
[----:B0-----:R-:W-:Y:S01]  /*a7f0*/  IADD3 R1, PT, PT, R1, 0x20, RZ ;  /* 0x0000002001017810 */ /* 0x001fe20007ffe0ff */
[----:B--2---:R-:W-:Y:S06]  /*a800*/  RET.REL.NODEC R20 `(_Z21calculateAllInterInfoP6PlayerP5PointP5rTypePfS5_) ;  /* 0xffffff5414fc7950 */ /* 0x004fec0003c3ffff */
        .weak           $__internal_3_$__cuda_sm20_dsqrt_rn_f64_mediumpath_v1
        .type           $__internal_3_$__cuda_sm20_dsqrt_rn_f64_mediumpath_v1,@function
        .size           $__internal_3_$__cuda_sm20_dsqrt_rn_f64_mediumpath_v1,($__internal_1_$__cuda_sm20_sqrt_rn_f32_slowpath - $__internal_3_$__cuda_sm20_dsqrt_rn_f64_mediumpath_v1)
$__internal_3_$__cuda_sm20_dsqrt_rn_f64_mediumpath_v1:
[----:B------:R-:W-:Y:S01]  /*a810*/  ISETP.GE.U32.AND P0, PT, R6, -0x3400000, PT ;  /* 0xfcc000000600780c */ /* 0x000fe20003f06070 */
[----:B------:R-:W-:Y:S01]  /*a820*/  BSSY.RECONVERGENT B1, `(.L_x_190) ;  /* 0x0000028000017945 */ /* 0x000fe20003800200 */
[----:B------:R-:W-:Y:S01]  /*a830*/  IMAD.MOV.U32 R6, RZ, RZ, R4 ;  /* 0x000000ffff067224 */ /* 0x000fe200078e0004 */
[----:B------:R-:W-:Y:S01]  /*a840*/  MOV R7, R5 ;  /* 0x0000000500077202 */ /* 0x000fe20000000f00 */
[----:B------:R-:W-:Y:S01]  /*a850*/  IMAD.MOV.U32 R4, RZ, RZ, R0 ;  /* 0x000000ffff047224 */ /* 0x000fe200078e0000 */
[----:B------:R-:W-:Y:S01]  /*a860*/  MOV R5, R3 ;  /* 0x0000000300057202 */ /* 0x000fe20000000f00 */
[----:B------:R-:W-:-:S07]  /*a870*/  IMAD.MOV.U32 R11, RZ, RZ, R13 ;  /* 0x000000ffff0b7224 */ /* 0x000fce00078e000d */
[----:B------:R-:W-:Y:S05]  /*a880*/  @!P0 BRA `(.L_x_191) ;  /* 0x0000000000208947 */ /* 0x000fea0003800000 */
[----:B------:R-:W-:-:S10]  /*a890*/  DFMA.RM R4, R4, R8, R10 ;  /* 0x000000080404722b */ /* 0x000fd4000000400a */
[----:B------:R-:W-:-:S04]  /*a8a0*/  IADD3 R8, P0, PT, R4, 0x1, RZ ;  /* 0x0000000104087810 */ /* 0x000fc80007f1e0ff */
[----:B------:R-:W-:-:S06]  /*a8b0*/  IADD3.X R9, PT, PT, RZ, R5, RZ, P0, !PT ;  /* 0x00000005ff097210 */ /* 0x000fcc00007fe4ff */
[----:B------:R-:W-:-:S08]  /*a8c0*/  DFMA.RP R6, -R4, R8, R6 ;  /* 0x000000080406722b */ /* 0x000fd00000008106 */
[----:B------:R-:W-:-:S06]  /*a8d0*/  DSETP.GT.AND P0, PT, R6, RZ, PT ;  /* 0x000000ff0600722a */ /* 0x000fcc0003f04000 */
[----:B------:R-:W-:Y:S02]  /*a8e0*/  FSEL R4, R8, R4, P0 ;  /* 0x0000000408047208 */ /* 0x000fe40000000000 */
[----:B------:R-:W-:Y:S01]  /*a8f0*/  FSEL R5, R9, R5, P0 ;  /* 0x0000000509057208 */ /* 0x000fe20000000000 */
[----:B------:R-:W-:Y:S06]  /*a900*/  BRA `(.L_x_192) ;  /* 0x0000000000647947 */ /* 0x000fec0003800000 */
.L_x_191:
[----:B------:R-:W-:-:S14]  /*a910*/  DSETP.NE.AND P0, PT, R6, RZ, PT ;  /* 0x000000ff0600722a */ /* 0x000fdc0003f05000 */
[----:B------:R-:W-:Y:S05]  /*a920*/  @!P0 BRA `(.L_x_193) ;  /* 0x0000000000588947 */ /* 0x000fea0003800000 */
[----:B------:R-:W-:-:S13]  /*a930*/  ISETP.GE.AND P0, PT, R7, RZ, PT ;  /* 0x000000ff0700720c */ /* 0x000fda0003f06270 */
[----:B------:R-:W-:Y:S01]  /*a940*/  @!P0 IMAD.MOV.U32 R4, RZ, RZ, 0x0 ;  /* 0x00000000ff048424 */ /* 0x000fe200078e00ff */
[----:B------:R-:W-:Y:S01]  /*a950*/  @!P0 MOV R5, 0xfff80000 ;  /* 0xfff8000000058802 */ /* 0x000fe20000000f00 */
[----:B------:R-:W-:Y:S06]  /*a960*/  @!P0 BRA `(.L_x_192) ;  /* 0x00000000004c8947 */ /* 0x000fec0003800000 */
[----:B------:R-:W-:-:S13]  /*a970*/  ISETP.GT.AND P0, PT, R7, 0x7fefffff, PT ;  /* 0x7fefffff0700780c */ /* 0x000fda0003f04270 */
[----:B------:R-:W-:Y:S05]  /*a980*/  @P0 BRA `(.L_x_193) ;  /* 0x0000000000400947 */ /* 0x000fea0003800000 */
[----:B------:R-:W-:Y:S01]  /*a990*/  DMUL R4, R6, 8.11296384146066816958e+31 ;  /* 0x4690000006047828 */ /* 0x000fe20000000000 */
[----:B------:R-:W-:Y:S01]  /*a9a0*/  MOV R10, 0x0 ;  /* 0x00000000000a7802 */ /* 0x000fe20000000f00 */
[----:B------:R-:W-:Y:S02]  /*a9b0*/  IMAD.MOV.U32 R6, RZ, RZ, RZ ;  /* 0x000000ffff067224 */ /* 0x000fe400078e00ff */
[----:B------:R-:W-:Y:S02]  /*a9c0*/  IMAD.MOV.U32 R11, RZ, RZ, 0x3fd80000 ;  /* 0x3fd80000ff0b7424 */ /* 0x000fe400078e00ff */
[----:B------:R-:W0:Y:S02]  /*a9d0*/  MUFU.RSQ64H R7, R5 ;  /* 0x0000000500077308 */ /* 0x000e240000001c00 */
[----:B0-----:R-:W-:-:S08]  /*a9e0*/  DMUL R8, R6, R6 ;  /* 0x0000000606087228 */ /* 0x001fd00000000000 */
[----:B------:R-:W-:-:S08]  /*a9f0*/  DFMA R8, R4, -R8, 1 ;  /* 0x3ff000000408742b */ /* 0x000fd00000000808 */
[----:B------:R-:W-:Y:S02]  /*aa00*/  DFMA R10, R8, R10, 0.5 ;  /* 0x3fe00000080a742b */ /* 0x000fe4000000000a */
[----:B------:R-:W-:-:S08]  /*aa10*/  DMUL R8, R6, R8 ;  /* 0x0000000806087228 */ /* 0x000fd00000000000 */
[----:B------:R-:W-:-:S08]  /*aa20*/  DFMA R8, R10, R8, R6 ;  /* 0x000000080a08722b */ /* 0x000fd00000000006 */
[----:B------:R-:W-:Y:S02]  /*aa30*/  DMUL R6, R4, R8 ;  /* 0x0000000804067228 */ /* 0x000fe40000000000 */
[----:B------:R-:W-:-:S06]  /*aa40*/  IADD3 R9, PT, PT, R9, -0x100000, RZ ;  /* 0xfff0000009097810 */ /* 0x000fcc0007ffe0ff */
[----:B------:R-:W-:-:S08]  /*aa50*/  DFMA R10, R6, -R6, R4 ;  /* 0x80000006060a722b */ /* 0x000fd00000000004 */
[----:B------:R-:W-:-:S10]  /*aa60*/  DFMA R4, R8, R10, R6 ;  /* 0x0000000a0804722b */ /* 0x000fd40000000006 */
[----:B------:R-:W-:Y:S01]  /*aa70*/  VIADD R5, R5, 0xfcb00000 ;  /* 0xfcb0000005057836 */ /* 0x000fe20000000000 */
[----:B------:R-:W-:Y:S06]  /*aa80*/  BRA `(.L_x_192) ;  /* 0x0000000000047947 */ /* 0x000fec0003800000 */
.L_x_193:
[----:B------:R-:W-:-:S11]  /*aa90*/  DADD R4, R6, R6 ;  /* 0x0000000006047229 */ /* 0x000fd60000000006 */
.L_x_192:
[----:B------:R-:W-:Y:S05]  /*aaa0*/  BSYNC.RECONVERGENT B1 ;  /* 0x0000000000017941 */ /* 0x000fea0003800200 */
.L_x_190:
[----:B------:R-:W-:Y:S01]  /*aab0*/  MOV R8, R4 ;  /* 0x0000000400087202 */ /* 0x000fe20000000f00 */
[----:B------:R-:W-:Y:S01]  /*aac0*/  IMAD.MOV.U32 R9, RZ, RZ, R5 ;  /* 0x000000ffff097224 */ /* 0x000fe200078e0005 */
[----:B------:R-:W-:Y:S01]  /*aad0*/  MOV R4, R12 ;  /* 0x0000000c00047202 */ /* 0x000fe20000000f00 */
[----:B------:R-:W-:-:S04]  /*aae0*/  IMAD.MOV.U32 R5, RZ, RZ, 0x0 ;  /* 0x00000000ff057424 */ /* 0x000fc800078e00ff */
[----:B------:R-:W-:Y:S05]  /*aaf0*/  RET.REL.NODEC R4 `(_Z21calculateAllInterInfoP6PlayerP5PointP5rTypePfS5_) ;  /* 0xffffff5404407950 */ /* 0x000fea0003c3ffff */
        .weak           $__internal_1_$__cuda_sm20_sqrt_rn_f32_slowpath
        .type           $__internal_1_$__cuda_sm20_sqrt_rn_f32_slowpath,@function
        .size           $__internal_1_$__cuda_sm20_sqrt_rn_f32_slowpath,($__internal_2_$__cuda_sm3x_div_rn_noftz_f32_slowpath - $__internal_1_$__cuda_sm20_sqrt_rn_f32_slowpath)
$__internal_1_$__cuda_sm20_sqrt_rn_f32_slowpath:
[----:B------:R-:W-:Y:S01]  /*ab00*/  IADD3 R1, PT, PT, R1, -0x8, RZ ;  /* 0xfffffff801017810 */ /* 0x000fe20007ffe0ff */
[----:B------:R-:W-:-:S04]  /*ab10*/  IMAD.MOV.U32 R0, RZ, RZ, R4 ;  /* 0x000000ffff007224 */ /* 0x000fc800078e0004 */
[----:B------:R0:W-:Y:S01]  /*ab20*/  STL [R1], R2 ;  /* 0x0000000201007387 */ /* 0x0001e20000100800 */
[----:B------:R-:W-:Y:S01]  /*ab30*/  LOP3.LUT P0, RZ, R0, 0x7fffffff, RZ, 0xc0, !PT ;  /* 0x7fffffff00ff7812 */ /* 0x000fe2000780c0ff */
[----:B------:R-:W-:-:S12]  /*ab40*/  BSSY.RECONVERGENT B0, `(.L_x_194) ;  /* 0x0000013000007945 */ /* 0x000fd80003800200 */
[----:B------:R-:W-:Y:S01]  /*ab50*/  @!P0 MOV R4, R0 ;  /* 0x0000000000048202 */ /* 0x000fe20000000f00 */
[----:B0-----:R-:W-:Y:S06]  /*ab60*/  @!P0 BRA `(.L_x_195) ;  /* 0x0000000000408947 */ /* 0x001fec0003800000 */
[----:B------:R-:W-:-:S13]  /*ab70*/  FSETP.GEU.FTZ.AND P0, PT, R0, RZ, PT ;  /* 0x000000ff0000720b */ /* 0x000fda0003f1e000 */
[----:B------:R-:W-:Y:S01]  /*ab80*/  @!P0 IMAD.MOV.U32 R4, RZ, RZ, 0x7fffffff ;  /* 0x7fffffffff048424 */ /* 0x000fe200078e00ff */
[----:B------:R-:W-:Y:S06]  /*ab90*/  @!P0 BRA `(.L_x_195) ;  /* 0x0000000000348947 */ /* 0x000fec0003800000 */
[----:B------:R-:W-:-:S13]  /*aba0*/  FSETP.GTU.FTZ.AND P0, PT, |R0|, +INF , PT ;  /* 0x7f8000000000780b */ /* 0x000fda0003f1c200 */
[----:B------:R-:W-:Y:S01]  /*abb0*/  @P0 FADD.FTZ R4, R0, 1 ;  /* 0x3f80000000040421 */ /* 0x000fe20000010000 */
[----:B------:R-:W-:Y:S06]  /*abc0*/  @P0 BRA `(.L_x_195) ;  /* 0x0000000000280947 */ /* 0x000fec0003800000 */
[----:B------:R-:W-:-:S13]  /*abd0*/  FSETP.NEU.FTZ.AND P0, PT, |R0|, +INF , PT ;  /* 0x7f8000000000780b */ /* 0x000fda0003f1d200 */
[----:B------:R-:W-:-:S04]  /*abe0*/  @P0 FFMA R2, R0, 1.84467440737095516160e+19, RZ ;  /* 0x5f80000000020823 */ /* 0x000fc800000000ff */
[----:B------:R-:W0:Y:S02]  /*abf0*/  @P0 MUFU.RSQ R3, R2 ;  /* 0x0000000200030308 */ /* 0x000e240000001400 */
[----:B0-----:R-:W-:Y:S01]  /*ac00*/  @P0 FMUL.FTZ R5, R2, R3 ;  /* 0x0000000302050220 */ /* 0x001fe20000410000 */
[----:B------:R-:W-:-:S03]  /*ac10*/  @P0 FMUL.FTZ R3, R3, 0.5 ;  /* 0x3f00000003030820 */ /* 0x000fc60000410000 */
[----:B------:R-:W-:-:S04]  /*ac20*/  @P0 FADD.FTZ R4, -R5, -RZ ;  /* 0x800000ff05040221 */ /* 0x000fc80000010100 */
[----:B------:R-:W-:Y:S01]  /*ac30*/  @P0 FFMA R6, R5, R4, R2 ;  /* 0x0000000405060223 */ /* 0x000fe20000000002 */
[----:B------:R-:W-:-:S03]  /*ac40*/  @!P0 MOV R4, R0 ;  /* 0x0000000000048202 */ /* 0x000fc60000000f00 */
[----:B------:R-:W-:-:S04]  /*ac50*/  @P0 FFMA R3, R6, R3, R5 ;  /* 0x0000000306030223 */ /* 0x000fc80000000005 */
[----:B------:R-:W-:-:S07]  /*ac60*/  @P0 FMUL.FTZ R4, R3, 2.3283064365386962891e-10 ;  /* 0x2f80000003040820 */ /* 0x000fce0000410000 */
.L_x_195:
[----:B------:R-:W-:Y:S05]  /*ac70*/  BSYNC.RECONVERGENT B0 ;  /* 0x0000000000007941 */ /* 0x000fea0003800200 */
.L_x_194:
[----:B------:R0:W2:Y:S02]  /*ac80*/  LDL R2, [R1] ;  /* 0x0000000001027983 */ /* 0x0000a40000100800 */
[----:B0-----:R-:W-:Y:S01]  /*ac90*/  VIADD R1, R1, 0x8 ;  /* 0x0000000801017836 */ /* 0x001fe20000000000 */
[----:B--2---:R-:W-:Y:S06]  /*aca0*/  RET.REL.NODEC R20 `(_Z21calculateAllInterInfoP6PlayerP5PointP5rTypePfS5_) ;  /* 0xffffff5014d47950 */ /* 0x004fec0003c3ffff */
        .weak           $__internal_2_$__cuda_sm3x_div_rn_noftz_f32_slowpath
        .type           $__internal_2_$__cuda_sm3x_div_rn_noftz_f32_slowpath,@function
        .size           $__internal_2_$__cuda_sm3x_div_rn_noftz_f32_slowpath,(.L_x_211 - $__internal_2_$__cuda_sm3x_div_rn_noftz_f32_slowpath)
$__internal_2_$__cuda_sm3x_div_rn_noftz_f32_slowpath:
[----:B------:R-:W-:-:S05]  /*acb0*/  IADD3 R1, PT, PT, R1, -0x8, RZ ;  /* 0xfffffff801017810 */ /* 0x000fca0007ffe0ff */
[----:B------:R0:W-:Y:S02]  /*acc0*/  STL [R1], R2 ;  /* 0x0000000201007387 */ /* 0x0001e40000100800 */
[----:B0-----:R-:W-:Y:S01]  /*acd0*/  SHF.R.U32.HI R2, RZ, 0x17, R5 ;  /* 0x00000017ff027819 */ /* 0x001fe20000011605 */
[----:B------:R-:W-:Y:S01]  /*ace0*/  BSSY.RECONVERGENT B0, `(.L_x_196) ;  /* 0x0000062000007945 */ /* 0x000fe20003800200 */
[----:B------:R-:W-:Y:S02]  /*acf0*/  SHF.R.U32.HI R0, RZ, 0x17, R4 ;  /* 0x00000017ff007819 */ /* 0x000fe40000011604 */
[----:B------:R-:W-:Y:S02]  /*ad00*/  LOP3.LUT R8, R2, 0xff, RZ, 0xc0, !PT ;  /* 0x000000ff02087812 */ /* 0x000fe400078ec0ff */
[----:B------:R-:W-:-:S03]  /*ad10*/  LOP3.LUT R3, R0, 0xff, RZ, 0xc0, !PT ;  /* 0x000000ff00037812 */ /* 0x000fc600078ec0ff */
[----:B------:R-:W-:Y:S01]  /*ad20*/  VIADD R6, R8, 0xffffffff ;  /* 0xffffffff08067836 */ /* 0x000fe20000000000 */
[----:B------:R-:W-:-:S04]  /*ad30*/  IADD3 R0, PT, PT, R3, -0x1, RZ ;  /* 0xffffffff03007810 */ /* 0x000fc80007ffe0ff */
[----:B------:R-:W-:-:S04]  /*ad40*/  ISETP.GT.U32.AND P0, PT, R6, 0xfd, PT ;  /* 0x000000fd0600780c */ /* 0x000fc80003f04070 */
[----:B------:R-:W-:-:S13]  /*ad50*/  ISETP.GT.U32.OR P0, PT, R0, 0xfd, P0 ;  /* 0x000000fd0000780c */ /* 0x000fda0000704470 */
[----:B------:R-:W-:Y:S01]  /*ad60*/  @!P0 IMAD.MOV.U32 R2, RZ, RZ, RZ ;  /* 0x000000ffff028224 */ /* 0x000fe200078e00ff */
[----:B------:R-:W-:Y:S06]  /*ad70*/  @!P0 BRA `(.L_x_197) ;  /* 0x00000000005c8947 */ /* 0x000fec0003800000 */
[----:B------:R-:W-:Y:S02]  /*ad80*/  FSETP.GTU.FTZ.AND P0, PT, |R4|, +INF , PT ;  /* 0x7f8000000400780b */ /* 0x000fe40003f1c200 */
[----:B------:R-:W-:-:S04]  /*ad90*/  FSETP.GTU.FTZ.AND P1, PT, |R5|, +INF , PT ;  /* 0x7f8000000500780b */ /* 0x000fc80003f3c200 */
[----:B------:R-:W-:-:S13]  /*ada0*/  PLOP3.LUT P0, PT, P0, P1, PT, 0xf8, 0x8f ;  /* 0x00000000008f781c */ /* 0x000fda0000703f70 */
[----:B------:R-:W-:Y:S05]  /*adb0*/  @P0 BRA `(.L_x_198) ;  /* 0x00000004004c0947 */ /* 0x000fea0003800000 */
[----:B------:R-:W-:-:S13]  /*adc0*/  LOP3.LUT P0, RZ, R5, 0x7fffffff, R4, 0xc8, !PT ;  /* 0x7fffffff05ff7812 */ /* 0x000fda000780c804 */
[----:B------:R-:W-:Y:S05]  /*add0*/  @!P0 BRA `(.L_x_199) ;  /* 0x00000004003c8947 */ /* 0x000fea0003800000 */
[C---:B------:R-:W-:Y:S02]  /*ade0*/  FSETP.NEU.FTZ.AND P0, PT, |R4|.reuse, +INF , PT ;  /* 0x7f8000000400780b */ /* 0x040fe40003f1d200 */
[----:B------:R-:W-:Y:S02]  /*adf0*/  FSETP.NEU.FTZ.AND P2, PT, |R5|, +INF , PT ;  /* 0x7f8000000500780b */ /* 0x000fe40003f5d200 */
[----:B------:R-:W-:-:S11]  /*ae00*/  FSETP.NEU.FTZ.AND P1, PT, |R4|, +INF , PT ;  /* 0x7f8000000400780b */ /* 0x000fd60003f3d200 */
[----:B------:R-:W-:Y:S05]  /*ae10*/  @!P2 BRA !P0, `(.L_x_199) ;  /* 0x00000004002ca947 */ /* 0x000fea0004000000 */
[----:B------:R-:W-:-:S04]  /*ae20*/  LOP3.LUT P0, RZ, R4, 0x7fffffff, RZ, 0xc0, !PT ;  /* 0x7fffffff04ff7812 */ /* 0x000fc8000780c0ff */
[----:B------:R-:W-:-:S13]  /*ae30*/  PLOP3.LUT P0, PT, P2, P0, PT, 0x2f, 0xf2 ;  /* 0x0000000000f2781c */ /* 0x000fda0001700577 */
[----:B------:R-:W-:Y:S05]  /*ae40*/  @P0 BRA `(.L_x_200) ;  /* 0x0000000400180947 */ /* 0x000fea0003800000 */
[----:B------:R-:W-:-:S04]  /*ae50*/  LOP3.LUT P0, RZ, R5, 0x7fffffff, RZ, 0xc0, !PT ;  /* 0x7fffffff05ff7812 */ /* 0x000fc8000780c0ff */
[----:B------:R-:W-:-:S13]  /*ae60*/  PLOP3.LUT P0, PT, P1, P0, PT, 0x2f, 0xf2 ;  /* 0x0000000000f2781c */ /* 0x000fda0000f00577 */
[----:B------:R-:W-:Y:S05]  /*ae70*/  @P0 BRA `(.L_x_201) ;  /* 0x0000000400000947 */ /* 0x000fea0003800000 */
[----:B------:R-:W-:Y:S02]  /*ae80*/  ISETP.GE.AND P0, PT, R0, RZ, PT ;  /* 0x000000ff0000720c */ /* 0x000fe40003f06270 */
[----:B------:R-:W-:-:S11]  /*ae90*/  ISETP.GE.AND P1, PT, R6, RZ, PT ;  /* 0x000000ff0600720c */ /* 0x000fd60003f26270 */
[----:B------:R-:W-:Y:S01]  /*aea0*/  @P0 MOV R2, RZ ;  /* 0x000000ff00020202 */ /* 0x000fe20000000f00 */
[----:B------:R-:W-:Y:S02]  /*aeb0*/  @!P0 IMAD.MOV.U32 R2, RZ, RZ, -0x40 ;  /* 0xffffffc0ff028424 */ /* 0x000fe400078e00ff */
[----:B------:R-:W-:Y:S01]  /*aec0*/  @!P0 FFMA R4, R4, 1.84467440737095516160e+19, RZ ;  /* 0x5f80000004048823 */ /* 0x000fe200000000ff */
[----:B------:R-:W-:Y:S02]  /*aed0*/  @!P1 FFMA R5, R5, 1.84467440737095516160e+19, RZ ;  /* 0x5f80000005059823 */ /* 0x000fe400000000ff */
[----:B------:R-:W-:-:S07]  /*aee0*/  @!P1 IADD3 R2, PT, PT, R2, 0x40, RZ ;  /* 0x0000004002029810 */ /* 0x000fce0007ffe0ff */
.L_x_197:
[----:B------:R-:W-:Y:S01]  /*aef0*/  LEA R0, R8, 0xc0800000, 0x17 ;  /* 0xc080000008007811 */ /* 0x000fe200078eb8ff */
[----:B------:R-:W-:Y:S01]  /*af00*/  BSSY.RECONVERGENT B1, `(.L_x_202) ;  /* 0x0000036000017945 */ /* 0x000fe20003800200 */
[----:B------:R-:W-:-:S03]  /*af10*/  IADD3 R3, PT, PT, R3, -0x7f, RZ ;  /* 0xffffff8103037810 */ /* 0x000fc60007ffe0ff */
[----:B------:R-:W-:Y:S02]  /*af20*/  IMAD.IADD R5, R5, 0x1, -R0 ;  /* 0x0000000105057824 */ /* 0x000fe400078e0a00 */
[C---:B------:R-:W-:Y:S01]  /*af30*/  IMAD R0, R3.reuse, -0x800000, R4 ;  /* 0xff80000003007824 */ /* 0x040fe200078e0204 */
[----:B------:R-:W-:Y:S01]  /*af40*/  IADD3 R3, PT, PT, R3, 0x7f, -R8 ;  /* 0x0000007f03037810 */ /* 0x000fe20007ffe808 */
[----:B------:R-:W0:Y:S01]  /*af50*/  MUFU.RCP R6, R5 ;  /* 0x0000000500067308 */ /* 0x000e220000001000 */
[----:B------:R-:W-:-:S03]  /*af60*/  FADD.FTZ R7, -R5, -RZ ;  /* 0x800000ff05077221 */ /* 0x000fc60000010100 */
[----:B------:R-:W-:Y:S02]  /*af70*/  IMAD.IADD R3, R3, 0x1, R2 ;  /* 0x0000000103037824 */ /* 0x000fe400078e0202 */
[----:B0-----:R-:W-:-:S04]  /*af80*/  FFMA R9, R6, R7, 1 ;  /* 0x3f80000006097423 */ /* 0x001fc80000000007 */
[----:B------:R-:W-:-:S04]  /*af90*/  FFMA R11, R6, R9, R6 ;  /* 0x00000009060b7223 */ /* 0x000fc80000000006 */
[----:B------:R-:W-:-:S04]  /*afa0*/  FFMA R4, R0, R11, RZ ;  /* 0x0000000b00047223 */ /* 0x000fc800000000ff */
[----:B------:R-:W-:-:S04]  /*afb0*/  FFMA R9, R7, R4, R0 ;  /* 0x0000000407097223 */ /* 0x000fc80000000000 */
[----:B------:R-:W-:-:S04]  /*afc0*/  FFMA R6, R11, R9, R4 ;  /* 0x000000090b067223 */ /* 0x000fc80000000004 */
[----:B------:R-:W-:-:S04]  /*afd0*/  FFMA R7, R7, R6, R0 ;  /* 0x0000000607077223 */ /* 0x000fc80000000000 */
[----:B------:R-:W-:-:S05]  /*afe0*/  FFMA R4, R11, R7, R6 ;  /* 0x000000070b047223 */ /* 0x000fca0000000006 */
[----:B------:R-:W-:-:S04]  /*aff0*/  SHF.R.U32.HI R0, RZ, 0x17, R4 ;  /* 0x00000017ff007819 */ /* 0x000fc80000011604 */
[----:B------:R-:W-:-:S04]  /*b000*/  LOP3.LUT R0, R0, 0xff, RZ, 0xc0, !PT ;  /* 0x000000ff00007812 */ /* 0x000fc800078ec0ff */
[----:B------:R-:W-:-:S05]  /*b010*/  IADD3 R8, PT, PT, R0, R3, RZ ;  /* 0x0000000300087210 */ /* 0x000fca0007ffe0ff */
[----:B------:R-:W-:-:S05]  /*b020*/  VIADD R0, R8, 0xffffffff ;  /* 0xffffffff08007836 */ /* 0x000fca0000000000 */
[----:B------:R-:W-:-:S13]  /*b030*/  ISETP.GE.U32.AND P0, PT, R0, 0xfe, PT ;  /* 0x000000fe0000780c */ /* 0x000fda0003f06070 */
[----:B------:R-:W-:Y:S05]  /*b040*/  @!P0 BRA `(.L_x_203) ;  /* 0x0000000000808947 */ /* 0x000fea0003800000 */
[----:B------:R-:W-:-:S13]  /*b050*/  ISETP.GT.AND P0, PT, R8, 0xfe, PT ;  /* 0x000000fe0800780c */ /* 0x000fda0003f04270 */
[----:B------:R-:W-:Y:S05]  /*b060*/  @P0 BRA `(.L_x_204) ;  /* 0x00000000006c0947 */ /* 0x000fea0003800000 */
[----:B------:R-:W-:-:S13]  /*b070*/  ISETP.GE.AND P0, PT, R8, 0x1, PT ;  /* 0x000000010800780c */ /* 0x000fda0003f06270 */
[----:B------:R-:W-:Y:S05]  /*b080*/  @P0 BRA `(.L_x_205) ;  /* 0x0000000000740947 */ /* 0x000fea0003800000 */
[----:B------:R-:W-:Y:S02]  /*b090*/  ISETP.GE.AND P0, PT, R8, -0x18, PT ;  /* 0xffffffe80800780c */ /* 0x000fe40003f06270 */
[----:B------:R-:W-:-:S11]  /*b0a0*/  LOP3.LUT R4, R4, 0x80000000, RZ, 0xc0, !PT ;  /* 0x8000000004047812 */ /* 0x000fd600078ec0ff */
[----:B------:R-:W-:Y:S05]  /*b0b0*/  @!P0 BRA `(.L_x_205) ;  /* 0x0000000000688947 */ /* 0x000fea0003800000 */
[CCC-:B------:R-:W-:Y:S01]  /*b0c0*/  FFMA.RZ R0, R11.reuse, R7.reuse, R6.reuse ;  /* 0x000000070b007223 */ /* 0x1c0fe2000000c006 */
[C---:B------:R-:W-:Y:S01]  /*b0d0*/  IADD3 R5, PT, PT, R8.reuse, 0x20, RZ ;  /* 0x0000002008057810 */ /* 0x040fe20007ffe0ff */
[CCC-:B------:R-:W-:Y:S01]  /*b0e0*/  FFMA.RM R3, R11.reuse, R7.reuse, R6.reuse ;  /* 0x000000070b037223 */ /* 0x1c0fe20000004006 */
[----:B------:R-:W-:Y:S02]  /*b0f0*/  ISETP.NE.AND P2, PT, R8, RZ, PT ;  /* 0x000000ff0800720c */ /* 0x000fe40003f45270 */
[----:B------:R-:W-:Y:S01]  /*b100*/  LOP3.LUT R2, R0, 0x7fffff, RZ, 0xc0, !PT ;  /* 0x007fffff00027812 */ /* 0x000fe200078ec0ff */
[----:B------:R-:W-:Y:S01]  /*b110*/  FFMA.RP R0, R11, R7, R6 ;  /* 0x000000070b007223 */ /* 0x000fe20000008006 */
[----:B------:R-:W-:Y:S01]  /*b120*/  IMAD.MOV R6, RZ, RZ, -R8 ;  /* 0x000000ffff067224 */ /* 0x000fe200078e0a08 */
[----:B------:R-:W-:Y:S02]  /*b130*/  ISETP.NE.AND P1, PT, R8, RZ, PT ;  /* 0x000000ff0800720c */ /* 0x000fe40003f25270 */
[----:B------:R-:W-:-:S02]  /*b140*/  LOP3.LUT R2, R2, 0x800000, RZ, 0xfc, !PT ;  /* 0x0080000002027812 */ /* 0x000fc400078efcff */
[----:B------:R-:W-:Y:S02]  /*b150*/  FSETP.NEU.FTZ.AND P0, PT, R0, R3, PT ;  /* 0x000000030000720b */ /* 0x000fe40003f1d000 */
[----:B------:R-:W-:Y:S02]  /*b160*/  SHF.L.U32 R5, R2, R5, RZ ;  /* 0x0000000502057219 */ /* 0x000fe400000006ff */
[----:B------:R-:W-:Y:S02]  /*b170*/  SEL R3, R6, RZ, P2 ;  /* 0x000000ff06037207 */ /* 0x000fe40001000000 */
[----:B------:R-:W-:Y:S02]  /*b180*/  ISETP.NE.AND P1, PT, R5, RZ, P1 ;  /* 0x000000ff0500720c */ /* 0x000fe40000f25270 */
[----:B------:R-:W-:Y:S02]  /*b190*/  SHF.R.U32.HI R3, RZ, R3, R2 ;  /* 0x00000003ff037219 */ /* 0x000fe40000011602 */
[----:B------:R-:W-:-:S02]  /*b1a0*/  PLOP3.LUT P0, PT, P0, P1, PT, 0xf8, 0x8f ;  /* 0x00000000008f781c */ /* 0x000fc40000703f70 */
[----:B------:R-:W-:Y:S02]  /*b1b0*/  SHF.R.U32.HI R5, RZ, 0x1, R3 ;  /* 0x00000001ff057819 */ /* 0x000fe40000011603 */
[----:B------:R-:W-:-:S04]  /*b1c0*/  SEL R0, RZ, 0x1, !P0 ;  /* 0x00000001ff007807 */ /* 0x000fc80004000000 */
[----:B------:R-:W-:-:S04]  /*b1d0*/  LOP3.LUT R0, R0, 0x1, R5, 0xf8, !PT ;  /* 0x0000000100007812 */ /* 0x000fc800078ef805 */
[----:B------:R-:W-:-:S04]  /*b1e0*/  LOP3.LUT R0, R0, R3, RZ, 0xc0, !PT ;  /* 0x0000000300007212 */ /* 0x000fc800078ec0ff */
[----:B------:R-:W-:-:S04]  /*b1f0*/  IADD3 R5, PT, PT, R5, R0, RZ ;  /* 0x0000000005057210 */ /* 0x000fc80007ffe0ff */
[----:B------:R-:W-:Y:S01]  /*b200*/  LOP3.LUT R4, R5, R4, RZ, 0xfc, !PT ;  /* 0x0000000405047212 */ /* 0x000fe200078efcff */
[----:B------:R-:W-:Y:S06]  /*b210*/  BRA `(.L_x_205) ;  /* 0x0000000000107947 */ /* 0x000fec0003800000 */
.L_x_204:
[----:B------:R-:W-:-:S04]  /*b220*/  LOP3.LUT R4, R4, 0x80000000, RZ, 0xc0, !PT ;  /* 0x8000000004047812 */ /* 0x000fc800078ec0ff */
[----:B------:R-:W-:Y:S01]  /*b230*/  LOP3.LUT R4, R4, 0x7f800000, RZ, 0xfc, !PT ;  /* 0x7f80000004047812 */ /* 0x000fe200078efcff */
[----:B------:R-:W-:Y:S06]  /*b240*/  BRA `(.L_x_205) ;  /* 0x0000000000047947 */ /* 0x000fec0003800000 */
.L_x_203:
[----:B------:R-:W-:-:S07]  /*b250*/  IMAD R4, R3, 0x800000, R4 ;  /* 0x0080000003047824 */ /* 0x000fce00078e0204 */
.L_x_205:
[----:B------:R-:W-:Y:S05]  /*b260*/  BSYNC.RECONVERGENT B1 ;  /* 0x0000000000017941 */ /* 0x000fea0003800200 */
.L_x_202:
[----:B------:R-:W-:Y:S05]  /*b270*/  BRA `(.L_x_206) ;  /* 0x0000000000207947 */ /* 0x000fea0003800000 */
.L_x_201:
[----:B------:R-:W-:-:S04]  /*b280*/  LOP3.LUT R4, R5, 0x80000000, R4, 0x48, !PT ;  /* 0x8000000005047812 */ /* 0x000fc800078e4804 */
[----:B------:R-:W-:Y:S01]  /*b290*/  LOP3.LUT R4, R4, 0x7f800000, RZ, 0xfc, !PT ;  /* 0x7f80000004047812 */ /* 0x000fe200078efcff */
[----:B------:R-:W-:Y:S06]  /*b2a0*/  BRA `(.L_x_206) ;  /* 0x0000000000147947 */ /* 0x000fec0003800000 */
.L_x_200:
[----:B------:R-:W-:Y:S01]  /*b2b0*/  LOP3.LUT R4, R5, 0x80000000, R4, 0x48, !PT ;  /* 0x8000000005047812 */ /* 0x000fe200078e4804 */
[----:B------:R-:W-:Y:S06]  /*b2c0*/  BRA `(.L_x_206) ;  /* 0x00000000000c7947 */ /* 0x000fec0003800000 */
.L_x_199:
[----:B------:R-:W0:Y:S01]  /*b2d0*/  MUFU.RSQ R4, -QNAN ;  /* 0xffc0000000047908 */ /* 0x000e220000001400 */
[----:B------:R-:W-:Y:S05]  /*b2e0*/  BRA `(.L_x_206) ;  /* 0x0000000000047947 */ /* 0x000fea0003800000 */
.L_x_198:
[----:B------:R-:W-:-:S07]  /*b2f0*/  FADD.FTZ R4, R4, R5 ;  /* 0x0000000504047221 */ /* 0x000fce0000010000 */
.L_x_206:
[----:B------:R-:W-:Y:S05]  /*b300*/  BSYNC.RECONVERGENT B0 ;  /* 0x0000000000007941 */ /* 0x000fea0003800200 */
.L_x_196:
[----:B------:R1:W0:Y:S02]  /*b310*/  LDL R2, [R1] ;  /* 0x0000000001027983 */ /* 0x0002240000100800 */
[----:B-1----:R-:W-:Y:S01]  /*b320*/  IADD3 R1, PT, PT, R1, 0x8, RZ ;  /* 0x0000000801017810 */ /* 0x002fe20007ffe0ff */
[----:B0-----:R-:W-:Y:S06]  /*b330*/  RET.REL.NODEC R20 `(_Z21calculateAllInterInfoP6PlayerP5PointP5rTypePfS5_) ;  /* 0xffffff4c14307950 */ /* 0x001fec0003c3ffff */
.L_x_207:
        /* <DEDUP_REMOVED lines=12> */
.L_x_211:


//--------------------- .nv.global.init           --------------------------
	.section	.nv.global.init,"aw",@progbits
	.align	16
.nv.global.init:
	.type		__cudart_sin_cos_coeffs,@object
	.size		__cudart_sin_cos_coeffs,(.L_0 - __cudart_sin_cos_coeffs)
__cudart_sin_cos_coeffs:
        /* <DEDUP_REMOVED lines=8> */
.L_0:


//--------------------- .nv.shared._Z7getBestP5rType --------------------------
	.section	.nv.shared._Z7getBestP5rType,"aw",@nobits
	.sectionflags	@""
	.align	4
.nv.shared._Z7getBestP5rType:
	.zero		2048


//--------------------- .nv.shared.reserved.0     --------------------------
	.section	.nv.shared.reserved.0,"aw",@nobits
	.weak		__nv_reservedSMEM_offset_0_alias
	.size		__nv_reservedSMEM_offset_0_alias, 0, 64
	.other		__nv_reservedSMEM_offset_0_alias,@"STO_CUDA_RESERVED_SHARED STV_DEFAULT"
__nv_reservedSMEM_offset_0_alias:
	.zero		0
	.zero		64


//--------------------- .nv.constant0._Z7getBestP5rType --------------------------
	.section	.nv.constant0._Z7getBestP5rType,"a",@progbits
	.sectionflags	@""
	.align	4
.nv.constant0._Z7getBestP5rType:
	.zero		904


//--------------------- .nv.constant0._Z21calculateAllInterInfoP6PlayerP5PointP5rTypePfS5_ --------------------------
	.section	.nv.constant0._Z21calculateAllInterInfoP6PlayerP5PointP5rTypePfS5_,"a",@progbits
	.sectionflags	@""
	.align	4
.nv.constant0._Z21calculateAllInterInfoP6PlayerP5PointP5rTypePfS5_:
	.zero		936


//--------------------- SYMBOLS --------------------------

	.type		.nv.reservedSmem.offset0,@object
	.size		.nv.reservedSmem.offset0,0x4
	.type		.nv.reservedSmem.cap,@object
	.size		.nv.reservedSmem.cap,0x4
